	.target	sm_100a

	.elftype	@"ET_EXEC"


//--------------------- .note.nv.tkinfo           --------------------------
	.section	.note.nv.tkinfo,"",@"SHT_NOTE"
	.sectionflags	@"SHF_NOTE_NV_TKINFO"
	.tkinfo
        /*0018*/ 	.word	0x00000002
        /*0030*/ 	.string	""
        /*0030*/ 	.string	"ptxas"
        /*0030*/ 	.string	"Cuda compilation tools, release 13.0, V13.0.88"
        /*0030*/ 	.string	"Build cuda_13.0.r13.0/compiler.36424714_0"
        /*0030*/ 	.string	"-arch sm_100a -m 64 "



//--------------------- .note.nv.cuinfo           --------------------------
	.section	.note.nv.cuinfo,"",@"SHT_NOTE"
	.sectionflags	@"SHF_NOTE_NV_CUINFO"
        /*0018*/ 	.short	0x0002
        /*001a*/ 	.short	0x0064
        /*001c*/ 	.short	0x0082
	.zero		2


//--------------------- .nv.info                  --------------------------
	.section	.nv.info,"",@"SHT_CUDA_INFO"
	.align	4


	//----- nvinfo : EIATTR_REGCOUNT
	.align		4
        /*0000*/ 	.byte	0x04, 0x2f
        /*0002*/ 	.short	(.L_19 - .L_18)
	.align		4
.L_18:
        /*0004*/ 	.word	index@(_ZN7cutlass13device_kernelINS_4conv6kernel13ConvUniversalINS1_16ConvProblemShapeILNS1_8OperatorE0ELi2EEENS1_10collective14CollectiveConvINS1_47MainloopSm100TmaUmmaWarpSpecializedImplicitGemmILS5_0ELi12ELi2ELi1ELi2EN4cute5tupleIJNSA_1CILi1EEESD_SD_EEEEENSB_IJNSC_ILi128EEESG_NSB_IJNSC_ILi32EEEEEEEEENS_6half_tESK_NSA_8TiledMMAINSA_8MMA_AtomIJNSA_20SM100_MMA_F16BF16_SSISK_SK_fLi128ELi128ELNSA_4UMMA5MajorE0ELSP_0ELNSO_7ScaleInE0ELSQ_0EEEEEENSA_6LayoutISE_NSB_IJNSC_ILi0EEESU_SU_EEEEENSB_IJNSA_10UnderscoreESX_SX_EEEEENS7_6detail27Sm100ImplicitGemmTileTraitsINSA_20SM90_TMA_LOAD_IM2COLENSA_14ComposedLayoutINSA_7SwizzleILi2ELi4ELi3EEENSA_18smem_ptr_flag_bitsILi16EEENST_INSB_IJNSC_ILi8EEESH_EEENSB_IJSH_SD_EEEEEEEvEENS11_INSA_13SM90_TMA_LOADES1C_vEEEENS_8epilogue10collective18CollectiveEpilogueINS1H_23Sm100TmaWarpSpecializedILi4ELi2ELi32ELb1ELb0EEEJSJ_NSB_IJNST_ISG_SD_EENST_ISH_SD_EEEEESK_NSB_IJNSB_IJlllEEESD_SU_EEESK_S1Q_NS1H_6fusion15FusionCallbacksIS1L_NS1R_17LinearCombinationISK_fSK_fLNS_15FloatRoundStyleE2EEESJ_S1O_JEEENSA_5SM1004TMEM4LOAD26SM100_TMEM_LOAD_32dp32b32xES12_S1C_NSA_39AutoVectorizingCopyWithAssumedAlignmentILi128EEENSA_21SM90_TMA_STORE_IM2COLES1C_S22_S22_EEEvvEEEEvNT_6ParamsE)
        /*0008*/ 	.word	0x00000074


	//----- nvinfo : EIATTR_FRAME_SIZE
	.align		4
.L_19:
        /*000c*/ 	.byte	0x04, 0x11
        /*000e*/ 	.short	(.L_21 - .L_20)
	.align		4
.L_20:
        /*0010*/ 	.word	index@($__internal_2_$__cuda_sm10x_tcgen05_guardrail_trap_unallocated_columns_being_dealloced)
        /*0014*/ 	.word	0x00000008


	//----- nvinfo : EIATTR_FRAME_SIZE
	.align		4
.L_21:
        /*0018*/ 	.byte	0x04, 0x11
        /*001a*/ 	.short	(.L_23 - .L_22)
	.align		4
.L_22:
        /*001c*/ 	.word	index@($__internal_1_$__cuda_sm10x_tcgen05_guardrail_trap_phase_invalid_during_alloc)
        /*0020*/ 	.word	0x00000008


	//----- nvinfo : EIATTR_FRAME_SIZE
	.align		4
.L_23:
        /*0024*/ 	.byte	0x04, 0x11
        /*0026*/ 	.short	(.L_25 - .L_24)
	.align		4
.L_24:
        /*0028*/ 	.word	index@($__internal_0_$__cuda_sm10x_tcgen05_guardrail_trap_col_being_dealloced_not_returned_by_alloc)
        /*002c*/ 	.word	0x00000008


	//----- nvinfo : EIATTR_FRAME_SIZE
	.align		4
.L_25:
        /*0030*/ 	.byte	0x04, 0x11
        /*0032*/ 	.short	(.L_27 - .L_26)
	.align		4
.L_26:
        /*0034*/ 	.word	index@(_ZN7cutlass13device_kernelINS_4conv6kernel13ConvUniversalINS1_16ConvProblemShapeILNS1_8OperatorE0ELi2EEENS1_10collective14CollectiveConvINS1_47MainloopSm100TmaUmmaWarpSpecializedImplicitGemmILS5_0ELi12ELi2ELi1ELi2EN4cute5tupleIJNSA_1CILi1EEESD_SD_EEEEENSB_IJNSC_ILi128EEESG_NSB_IJNSC_ILi32EEEEEEEEENS_6half_tESK_NSA_8TiledMMAINSA_8MMA_AtomIJNSA_20SM100_MMA_F16BF16_SSISK_SK_fLi128ELi128ELNSA_4UMMA5MajorE0ELSP_0ELNSO_7ScaleInE0ELSQ_0EEEEEENSA_6LayoutISE_NSB_IJNSC_ILi0EEESU_SU_EEEEENSB_IJNSA_10UnderscoreESX_SX_EEEEENS7_6detail27Sm100ImplicitGemmTileTraitsINSA_20SM90_TMA_LOAD_IM2COLENSA_14ComposedLayoutINSA_7SwizzleILi2ELi4ELi3EEENSA_18smem_ptr_flag_bitsILi16EEENST_INSB_IJNSC_ILi8EEESH_EEENSB_IJSH_SD_EEEEEEEvEENS11_INSA_13SM90_TMA_LOADES1C_vEEEENS_8epilogue10collective18CollectiveEpilogueINS1H_23Sm100TmaWarpSpecializedILi4ELi2ELi32ELb1ELb0EEEJSJ_NSB_IJNST_ISG_SD_EENST_ISH_SD_EEEEESK_NSB_IJNSB_IJlllEEESD_SU_EEESK_S1Q_NS1H_6fusion15FusionCallbacksIS1L_NS1R_17LinearCombinationISK_fSK_fLNS_15FloatRoundStyleE2EEESJ_S1O_JEEENSA_5SM1004TMEM4LOAD26SM100_TMEM_LOAD_32dp32b32xES12_S1C_NSA_39AutoVectorizingCopyWithAssumedAlignmentILi128EEENSA_21SM90_TMA_STORE_IM2COLES1C_S22_S22_EEEvvEEEEvNT_6ParamsE)
        /*0038*/ 	.word	0x00000008


	//----- nvinfo : EIATTR_MIN_STACK_SIZE
	.align		4
.L_27:
        /*003c*/ 	.byte	0x04, 0x12
        /*003e*/ 	.short	(.L_29 - .L_28)
	.align		4
.L_28:
        /*0040*/ 	.word	index@(_ZN7cutlass13device_kernelINS_4conv6kernel13ConvUniversalINS1_16ConvProblemShapeILNS1_8OperatorE0ELi2EEENS1_10collective14CollectiveConvINS1_47MainloopSm100TmaUmmaWarpSpecializedImplicitGemmILS5_0ELi12ELi2ELi1ELi2EN4cute5tupleIJNSA_1CILi1EEESD_SD_EEEEENSB_IJNSC_ILi128EEESG_NSB_IJNSC_ILi32EEEEEEEEENS_6half_tESK_NSA_8TiledMMAINSA_8MMA_AtomIJNSA_20SM100_MMA_F16BF16_SSISK_SK_fLi128ELi128ELNSA_4UMMA5MajorE0ELSP_0ELNSO_7ScaleInE0ELSQ_0EEEEEENSA_6LayoutISE_NSB_IJNSC_ILi0EEESU_SU_EEEEENSB_IJNSA_10UnderscoreESX_SX_EEEEENS7_6detail27Sm100ImplicitGemmTileTraitsINSA_20SM90_TMA_LOAD_IM2COLENSA_14ComposedLayoutINSA_7SwizzleILi2ELi4ELi3EEENSA_18smem_ptr_flag_bitsILi16EEENST_INSB_IJNSC_ILi8EEESH_EEENSB_IJSH_SD_EEEEEEEvEENS11_INSA_13SM90_TMA_LOADES1C_vEEEENS_8epilogue10collective18CollectiveEpilogueINS1H_23Sm100TmaWarpSpecializedILi4ELi2ELi32ELb1ELb0EEEJSJ_NSB_IJNST_ISG_SD_EENST_ISH_SD_EEEEESK_NSB_IJNSB_IJlllEEESD_SU_EEESK_S1Q_NS1H_6fusion15FusionCallbacksIS1L_NS1R_17LinearCombinationISK_fSK_fLNS_15FloatRoundStyleE2EEESJ_S1O_JEEENSA_5SM1004TMEM4LOAD26SM100_TMEM_LOAD_32dp32b32xES12_S1C_NSA_39AutoVectorizingCopyWithAssumedAlignmentILi128EEENSA_21SM90_TMA_STORE_IM2COLES1C_S22_S22_EEEvvEEEEvNT_6ParamsE)
        /*0044*/ 	.word	0x00000008
.L_29:


//--------------------- .nv.compat                --------------------------
	.section	.nv.compat,"",@"SHT_CUDA_COMPAT_INFO"
	.align	4
        /*0000*/ 	.byte	0x02, 0x09, 0x01, 0x00, 0x02, 0x02, 0x02, 0x00, 0x02, 0x05, 0x05, 0x00, 0x03, 0x07, 0x01, 0x01
        /*0010*/ 	.byte	0x02, 0x03, 0x01, 0x00, 0x02, 0x06, 0x01, 0x00, 0x04, 0x0b, 0x08, 0x00, 0x09, 0x00, 0x00, 0x00
        /*0020*/ 	.byte	0x00, 0x00, 0x00, 0x00


//--------------------- .nv.info._ZN7cutlass13device_kernelINS_4conv6kernel13ConvUniversalINS1_16ConvProblemShapeILNS1_8OperatorE0ELi2EEENS1_10collective14CollectiveConvINS1_47MainloopSm100TmaUmmaWarpSpecializedImplicitGemmILS5_0ELi12ELi2ELi1ELi2EN4cute5tupleIJNSA_1CILi1EEESD_SD_EEEEENSB_IJNSC_ILi128EEESG_NSB_IJNSC_ILi32EEEEEEEEENS_6half_tESK_NSA_8TiledMMAINSA_8MMA_AtomIJNSA_20SM100_MMA_F16BF16_SSISK_SK_fLi128ELi128ELNSA_4UMMA5MajorE0ELSP_0ELNSO_7ScaleInE0ELSQ_0EEEEEENSA_6LayoutISE_NSB_IJNSC_ILi0EEESU_SU_EEEEENSB_IJNSA_10UnderscoreESX_SX_EEEEENS7_6detail27Sm100ImplicitGemmTileTraitsINSA_20SM90_TMA_LOAD_IM2COLENSA_14ComposedLayoutINSA_7SwizzleILi2ELi4ELi3EEENSA_18smem_ptr_flag_bitsILi16EEENST_INSB_IJNSC_ILi8EEESH_EEENSB_IJSH_SD_EEEEEEEvEENS11_INSA_13SM90_TMA_LOADES1C_vEEEENS_8epilogue10collective18CollectiveEpilogueINS1H_23Sm100TmaWarpSpecializedILi4ELi2ELi32ELb1ELb0EEEJSJ_NSB_IJNST_ISG_SD_EENST_ISH_SD_EEEEESK_NSB_IJNSB_IJlllEEESD_SU_EEESK_S1Q_NS1H_6fusion15FusionCallbacksIS1L_NS1R_17LinearCombinationISK_fSK_fLNS_15FloatRoundStyleE2EEESJ_S1O_JEEENSA_5SM1004TMEM4LOAD26SM100_TMEM_LOAD_32dp32b32xES12_S1C_NSA_39AutoVectorizingCopyWithAssumedAlignmentILi128EEENSA_21SM90_TMA_STORE_IM2COLES1C_S22_S22_EEEvvEEEEvNT_6ParamsE --------------------------
	.section	.nv.info._ZN7cutlass13device_kernelINS_4conv6kernel13ConvUniversalINS1_16ConvProblemShapeILNS1_8OperatorE0ELi2EEENS1_10collective14CollectiveConvINS1_47MainloopSm100TmaUmmaWarpSpecializedImplicitGemmILS5_0ELi12ELi2ELi1ELi2EN4cute5tupleIJNSA_1CILi1EEESD_SD_EEEEENSB_IJNSC_ILi128EEESG_NSB_IJNSC_ILi32EEEEEEEEENS_6half_tESK_NSA_8TiledMMAINSA_8MMA_AtomIJNSA_20SM100_MMA_F16BF16_SSISK_SK_fLi128ELi128ELNSA_4UMMA5MajorE0ELSP_0ELNSO_7ScaleInE0ELSQ_0EEEEEENSA_6LayoutISE_NSB_IJNSC_ILi0EEESU_SU_EEEEENSB_IJNSA_10UnderscoreESX_SX_EEEEENS7_6detail27Sm100ImplicitGemmTileTraitsINSA_20SM90_TMA_LOAD_IM2COLENSA_14ComposedLayoutINSA_7SwizzleILi2ELi4ELi3EEENSA_18smem_ptr_flag_bitsILi16EEENST_INSB_IJNSC_ILi8EEESH_EEENSB_IJSH_SD_EEEEEEEvEENS11_INSA_13SM90_TMA_LOADES1C_vEEEENS_8epilogue10collective18CollectiveEpilogueINS1H_23Sm100TmaWarpSpecializedILi4ELi2ELi32ELb1ELb0EEEJSJ_NSB_IJNST_ISG_SD_EENST_ISH_SD_EEEEESK_NSB_IJNSB_IJlllEEESD_SU_EEESK_S1Q_NS1H_6fusion15FusionCallbacksIS1L_NS1R_17LinearCombinationISK_fSK_fLNS_15FloatRoundStyleE2EEESJ_S1O_JEEENSA_5SM1004TMEM4LOAD26SM100_TMEM_LOAD_32dp32b32xES12_S1C_NSA_39AutoVectorizingCopyWithAssumedAlignmentILi128EEENSA_21SM90_TMA_STORE_IM2COLES1C_S22_S22_EEEvvEEEEvNT_6ParamsE,"",@"SHT_CUDA_INFO"
	.sectionflags	@""
	.align	4


	//----- nvinfo : EIATTR_CUDA_API_VERSION
	.align		4
        /*0000*/ 	.byte	0x04, 0x37
        /*0002*/ 	.short	(.L_31 - .L_30)
.L_30:
        /*0004*/ 	.word	0x00000082


	//----- nvinfo : EIATTR_KPARAM_INFO
	.align		4
.L_31:
        /*0008*/ 	.byte	0x04, 0x17
        /*000a*/ 	.short	(.L_33 - .L_32)
.L_32:
        /*000c*/ 	.word	0x00000000
        /*0010*/ 	.short	0x0000
        /*0012*/ 	.short	0x0000
        /*0014*/ 	.byte	0x00, 0xf0, 0x01, 0x20


	//----- nvinfo : EIATTR_AT_ENTRY_FRAGMENTS
	.align		4
.L_33:
        /*0018*/ 	.byte	0x04, 0x4f
        /*001a*/ 	.short	(.L_35 - .L_34)


	//   ....[0]....
.L_34:
        /*001c*/ 	.word	0x00000006


	//----- nvinfo : EIATTR_RESERVED_SMEM_USED
	.align		4
.L_35:
        /*0020*/ 	.byte	0x01, 0x41
	.zero		2


	//----- nvinfo : EIATTR_SPARSE_MMA_MASK
	.align		4
        /*0024*/ 	.byte	0x03, 0x50
        /*0026*/ 	.short	0x0000


	//----- nvinfo : EIATTR_TCGEN05_1CTA_USED
	.align		4
        /*0028*/ 	.byte	0x01, 0x51
	.zero		2


	//----- nvinfo : EIATTR_MAXREG_COUNT
	.align		4
        /*002c*/ 	.byte	0x03, 0x1b
        /*002e*/ 	.short	0x00ff


	//----- nvinfo : EIATTR_NUM_BARRIERS
	.align		4
        /*0030*/ 	.byte	0x02, 0x4c
        /*0032*/ 	.byte	0x07
	.zero		1


	//----- nvinfo : EIATTR_EXTERNS
	.align		4
        /*0034*/ 	.byte	0x04, 0x0f
        /*0036*/ 	.short	(.L_37 - .L_36)


	//   ....[0]....
	.align		4
.L_36:
        /*0038*/ 	.word	index@(__assertfail)


	//----- nvinfo : EIATTR_MERCURY_ISA_VERSION
	.align		4
.L_37:
        /*003c*/ 	.byte	0x03, 0x5f
        /*003e*/ 	.short	0x0101


	//----- nvinfo : EIATTR_INT_WARP_WIDE_INSTR_OFFSETS
	.align		4
        /*0040*/ 	.byte	0x04, 0x31
        /*0042*/ 	.short	(.L_39 - .L_38)


	//   ....[0]....
.L_38:
        /*0044*/ 	.word	0x00003dc0


	//   ....[1]....
        /*0048*/ 	.word	0x00003de0


	//   ....[2]....
        /*004c*/ 	.word	0x00003e10


	//   ....[3]....
        /*0050*/ 	.word	0x000048d0


	//   ....[4]....
        /*0054*/ 	.word	0x000048f0


	//   ....[5]....
        /*0058*/ 	.word	0x00004a00


	//   ....[6]....
        /*005c*/ 	.word	0x00004a20


	//   ....[7]....
        /*0060*/ 	.word	0x00004b80


	//   ....[8]....
        /*0064*/ 	.word	0x00004ba0


	//   ....[9]....
        /*0068*/ 	.word	0x00004de0


	//   ....[10]....
        /*006c*/ 	.word	0x00004df0


	//----- nvinfo : EIATTR_COOP_GROUP_MASK_REGIDS
	.align		4
.L_39:
        /*0070*/ 	.byte	0x04, 0x29
        /*0072*/ 	.short	(.L_41 - .L_40)


	//   ....[0]....
.L_40:
        /*0074*/ 	.word	0xffffffff


	//   ....[1]....
        /*0078*/ 	.word	0xffffffff


	//   ....[2]....
        /*007c*/ 	.word	0xffffffff


	//   ....[3]....
        /*0080*/ 	.word	0xffffffff


	//   ....[4]....
        /*0084*/ 	.word	0xffffffff


	//   ....[5]....
        /*0088*/ 	.word	0xffffffff


	//   ....[6]....
        /*008c*/ 	.word	0xffffffff


	//   ....[7]....
        /*0090*/ 	.word	0xffffffff


	//   ....[8]....
        /*0094*/ 	.word	0xffffffff


	//   ....[9]....
        /*0098*/ 	.word	0xffffffff


	//   ....[10]....
        /*009c*/ 	.word	0xffffffff


	//   ....[11]....
        /*00a0*/ 	.word	0xffffffff


	//----- nvinfo : EIATTR_COOP_GROUP_INSTR_OFFSETS
	.align		4
.L_41:
        /*00a4*/ 	.byte	0x04, 0x28
        /*00a6*/ 	.short	(.L_43 - .L_42)


	//   ....[0]....
.L_42:
        /*00a8*/ 	.word	0x000000a0


	//   ....[1]....
        /*00ac*/ 	.word	0x000004e0


	//   ....[2]....
        /*00b0*/ 	.word	0x00000780


	//   ....[3]....
        /*00b4*/ 	.word	0x00000920


	//   ....[4]....
        /*00b8*/ 	.word	0x00000a20


	//   ....[5]....
        /*00bc*/ 	.word	0x00000b70


	//   ....[6]....
        /*00c0*/ 	.word	0x000021f0


	//   ....[7]....
        /*00c4*/ 	.word	0x00003220


	//   ....[8]....
        /*00c8*/ 	.word	0x00003430


	//   ....[9]....
        /*00cc*/ 	.word	0x00003460


	//   ....[10]....
        /*00d0*/ 	.word	0x00003ca0


	//   ....[11]....
        /*00d4*/ 	.word	0x00003ee0


	//----- nvinfo : EIATTR_VRC_CTA_INIT_COUNT
	.align		4
.L_43:
        /*00d8*/ 	.byte	0x02, 0x4a
        /*00da*/ 	.byte	0x80
	.zero		1


	//----- nvinfo : EIATTR_SYSCALL_OFFSETS
	.align		4
        /*00dc*/ 	.byte	0x04, 0x46
        /*00de*/ 	.short	(.L_45 - .L_44)


	//   ....[0]....
.L_44:
        /*00e0*/ 	.word	0x000059c0


	//   ....[1]....
        /*00e4*/ 	.word	0x00005ab0


	//   ....[2]....
        /*00e8*/ 	.word	0x000062f0


	//   ....[3]....
        /*00ec*/ 	.word	0x00006f90


	//   ....[4]....
        /*00f0*/ 	.word	0x00007bf0


	//   ....[5]....
        /*00f4*/ 	.word	0x00008840


	//----- nvinfo : EIATTR_MBARRIER_INSTR_OFFSETS
	.align		4
.L_45:
        /*00f8*/ 	.byte	0x04, 0x39
        /*00fa*/ 	.short	(.L_47 - .L_46)


	//   ....[0]....
.L_46:
        /*00fc*/ 	.word	0x000005e0
        /*0100*/ 	.word	0x000000ff
        /*0104*/ 	.word	0x00000000
        /*0108*/ 	.short	0x0100
        /*010a*/ 	.byte	0x05
	.zero		1


	//   ....[1]....
        /*010c*/ 	.word	0x000005f0
        /*0110*/ 	.word	0x000000ff
        /*0114*/ 	.word	0x00000060
        /*0118*/ 	.short	0x0100
        /*011a*/ 	.byte	0x05
	.zero		1


	//   ....[2]....
        /*011c*/ 	.word	0x00000600
        /*0120*/ 	.word	0x000000ff
        /*0124*/ 	.word	0x00000008
        /*0128*/ 	.short	0x0100
        /*012a*/ 	.byte	0x05
	.zero		1


	//   ....[3]....
        /*012c*/ 	.word	0x00000610
        /*0130*/ 	.word	0x000000ff
        /*0134*/ 	.word	0x00000068
        /*0138*/ 	.short	0x0100
        /*013a*/ 	.byte	0x05
	.zero		1


	//   ....[4]....
        /*013c*/ 	.word	0x00000620
        /*0140*/ 	.word	0x000000ff
        /*0144*/ 	.word	0x00000010
        /*0148*/ 	.short	0x0100
        /*014a*/ 	.byte	0x05
	.zero		1


	//   ....[5]....
        /*014c*/ 	.word	0x00000630
        /*0150*/ 	.word	0x000000ff
        /*0154*/ 	.word	0x00000070
        /*0158*/ 	.short	0x0100
        /*015a*/ 	.byte	0x05
	.zero		1


	//   ....[6]....
        /*015c*/ 	.word	0x00000640
        /*0160*/ 	.word	0x000000ff
        /*0164*/ 	.word	0x00000018
        /*0168*/ 	.short	0x0100
        /*016a*/ 	.byte	0x05
	.zero		1


	//   ....[7]....
        /*016c*/ 	.word	0x00000650
        /*0170*/ 	.word	0x000000ff
        /*0174*/ 	.word	0x00000078
        /*0178*/ 	.short	0x0100
        /*017a*/ 	.byte	0x05
	.zero		1


	//   ....[8]....
        /*017c*/ 	.word	0x00000660
        /*0180*/ 	.word	0x000000ff
        /*0184*/ 	.word	0x00000020
        /*0188*/ 	.short	0x0100
        /*018a*/ 	.byte	0x05
	.zero		1


	//   ....[9]....
        /*018c*/ 	.word	0x00000670
        /*0190*/ 	.word	0x000000ff
        /*0194*/ 	.word	0x00000080
        /*0198*/ 	.short	0x0100
        /*019a*/ 	.byte	0x05
	.zero		1


	//   ....[10]....
        /*019c*/ 	.word	0x00000680
        /*01a0*/ 	.word	0x000000ff
        /*01a4*/ 	.word	0x00000028
        /*01a8*/ 	.short	0x0100
        /*01aa*/ 	.byte	0x05
	.zero		1


	//   ....[11]....
        /*01ac*/ 	.word	0x00000690
        /*01b0*/ 	.word	0x000000ff
        /*01b4*/ 	.word	0x00000088
        /*01b8*/ 	.short	0x0100
        /*01ba*/ 	.byte	0x05
	.zero		1


	//   ....[12]....
        /*01bc*/ 	.word	0x000006a0
        /*01c0*/ 	.word	0x000000ff
        /*01c4*/ 	.word	0x00000030
        /*01c8*/ 	.short	0x0100
        /*01ca*/ 	.byte	0x05
	.zero		1


	//   ....[13]....
        /*01cc*/ 	.word	0x000006b0
        /*01d0*/ 	.word	0x000000ff
        /*01d4*/ 	.word	0x00000090
        /*01d8*/ 	.short	0x0100
        /*01da*/ 	.byte	0x05
	.zero		1


	//   ....[14]....
        /*01dc*/ 	.word	0x000006c0
        /*01e0*/ 	.word	0x000000ff
        /*01e4*/ 	.word	0x00000038
        /*01e8*/ 	.short	0x0100
        /*01ea*/ 	.byte	0x05
	.zero		1


	//   ....[15]....
        /*01ec*/ 	.word	0x000006d0
        /*01f0*/ 	.word	0x000000ff
        /*01f4*/ 	.word	0x00000098
        /*01f8*/ 	.short	0x0100
        /*01fa*/ 	.byte	0x05
	.zero		1


	//   ....[16]....
        /*01fc*/ 	.word	0x000006e0
        /*0200*/ 	.word	0x000000ff
        /*0204*/ 	.word	0x00000040
        /*0208*/ 	.short	0x0100
        /*020a*/ 	.byte	0x05
	.zero		1


	//   ....[17]....
        /*020c*/ 	.word	0x000006f0
        /*0210*/ 	.word	0x000000ff
        /*0214*/ 	.word	0x000000a0
        /*0218*/ 	.short	0x0100
        /*021a*/ 	.byte	0x05
	.zero		1


	//   ....[18]....
        /*021c*/ 	.word	0x00000700
        /*0220*/ 	.word	0x000000ff
        /*0224*/ 	.word	0x00000048
        /*0228*/ 	.short	0x0100
        /*022a*/ 	.byte	0x05
	.zero		1


	//   ....[19]....
        /*022c*/ 	.word	0x00000710
        /*0230*/ 	.word	0x000000ff
        /*0234*/ 	.word	0x000000a8
        /*0238*/ 	.short	0x0100
        /*023a*/ 	.byte	0x05
	.zero		1


	//   ....[20]....
        /*023c*/ 	.word	0x00000720
        /*0240*/ 	.word	0x000000ff
        /*0244*/ 	.word	0x00000050
        /*0248*/ 	.short	0x0100
        /*024a*/ 	.byte	0x05
	.zero		1


	//   ....[21]....
        /*024c*/ 	.word	0x00000730
        /*0250*/ 	.word	0x000000ff
        /*0254*/ 	.word	0x000000b0
        /*0258*/ 	.short	0x0100
        /*025a*/ 	.byte	0x05
	.zero		1


	//   ....[22]....
        /*025c*/ 	.word	0x00000740
        /*0260*/ 	.word	0x000000ff
        /*0264*/ 	.word	0x00000058
        /*0268*/ 	.short	0x0100
        /*026a*/ 	.byte	0x05
	.zero		1


	//   ....[23]....
        /*026c*/ 	.word	0x00000750
        /*0270*/ 	.word	0x000000ff
        /*0274*/ 	.word	0x000000b8
        /*0278*/ 	.short	0x0100
        /*027a*/ 	.byte	0x05
	.zero		1


	//   ....[24]....
        /*027c*/ 	.word	0x00000890
        /*0280*/ 	.word	0x000000ff
        /*0284*/ 	.word	0x000000c0
        /*0288*/ 	.short	0x0100
        /*028a*/ 	.byte	0x07
	.zero		1


	//   ....[25]....
        /*028c*/ 	.word	0x000008a0
        /*0290*/ 	.word	0x000000ff
        /*0294*/ 	.word	0x000000e0
        /*0298*/ 	.short	0x0100
        /*029a*/ 	.byte	0x07
	.zero		1


	//   ....[26]....
        /*029c*/ 	.word	0x000008b0
        /*02a0*/ 	.word	0x000000ff
        /*02a4*/ 	.word	0x000000c8
        /*02a8*/ 	.short	0x0100
        /*02aa*/ 	.byte	0x07
	.zero		1


	//   ....[27]....
        /*02ac*/ 	.word	0x000008c0
        /*02b0*/ 	.word	0x000000ff
        /*02b4*/ 	.word	0x000000e8
        /*02b8*/ 	.short	0x0100
        /*02ba*/ 	.byte	0x07
	.zero		1


	//   ....[28]....
        /*02bc*/ 	.word	0x000008d0
        /*02c0*/ 	.word	0x000000ff
        /*02c4*/ 	.word	0x000000d0
        /*02c8*/ 	.short	0x0100
        /*02ca*/ 	.byte	0x07
	.zero		1


	//   ....[29]....
        /*02cc*/ 	.word	0x000008e0
        /*02d0*/ 	.word	0x000000ff
        /*02d4*/ 	.word	0x000000f0
        /*02d8*/ 	.short	0x0100
        /*02da*/ 	.byte	0x07
	.zero		1


	//   ....[30]....
        /*02dc*/ 	.word	0x000008f0
        /*02e0*/ 	.word	0x000000ff
        /*02e4*/ 	.word	0x000000d8
        /*02e8*/ 	.short	0x0100
        /*02ea*/ 	.byte	0x07
	.zero		1


	//   ....[31]....
        /*02ec*/ 	.word	0x00000900
        /*02f0*/ 	.word	0x000000ff
        /*02f4*/ 	.word	0x000000f8
        /*02f8*/ 	.short	0x0100
        /*02fa*/ 	.byte	0x07
	.zero		1


	//   ....[32]....
        /*02fc*/ 	.word	0x000009f0
        /*0300*/ 	.word	0x000000ff
        /*0304*/ 	.word	0x00000100
        /*0308*/ 	.short	0x0100
        /*030a*/ 	.byte	0x05
	.zero		1


	//   ....[33]....
        /*030c*/ 	.word	0x00000a00
        /*0310*/ 	.word	0x000000ff
        /*0314*/ 	.word	0x00000108
        /*0318*/ 	.short	0x0100
        /*031a*/ 	.byte	0x05
	.zero		1


	//   ....[34]....
        /*031c*/ 	.word	0x00000b40
        /*0320*/ 	.word	0x000000ff
        /*0324*/ 	.word	0x00000110
        /*0328*/ 	.short	0x0100
        /*032a*/ 	.byte	0x05
	.zero		1


	//   ....[35]....
        /*032c*/ 	.word	0x00000b50
        /*0330*/ 	.word	0x000000ff
        /*0334*/ 	.word	0x00000118
        /*0338*/ 	.short	0x0100
        /*033a*/ 	.byte	0x05
	.zero		1


	//   ....[36]....
        /*033c*/ 	.word	0x00000c80
        /*0340*/ 	.word	0x000000ff
        /*0344*/ 	.word	0x00000120
        /*0348*/ 	.short	0x0100
        /*034a*/ 	.byte	0x07
	.zero		1


	//   ....[37]....
        /*034c*/ 	.word	0x00000c90
        /*0350*/ 	.word	0x000000ff
        /*0354*/ 	.word	0x00000130
        /*0358*/ 	.short	0x0100
        /*035a*/ 	.byte	0x07
	.zero		1


	//   ....[38]....
        /*035c*/ 	.word	0x00000ca0
        /*0360*/ 	.word	0x000000ff
        /*0364*/ 	.word	0x00000128
        /*0368*/ 	.short	0x0100
        /*036a*/ 	.byte	0x07
	.zero		1


	//   ....[39]....
        /*036c*/ 	.word	0x00000cb0
        /*0370*/ 	.word	0x000000ff
        /*0374*/ 	.word	0x00000138
        /*0378*/ 	.short	0x0100
        /*037a*/ 	.byte	0x07
	.zero		1


	//   ....[40]....
        /*037c*/ 	.word	0x000015f0
        /*0380*/ 	.word	0x000000ff
        /*0384*/ 	.word	0x00000060
        /*0388*/ 	.short	0x010a
        /*038a*/ 	.byte	0x04
	.zero		1


	//   ....[41]....
        /*038c*/ 	.word	0x000018b0
        /*0390*/ 	.word	0x000000ff
        /*0394*/ 	.word	0x00000060
        /*0398*/ 	.short	0x010a
        /*039a*/ 	.byte	0x09
	.zero		1


	//   ....[42]....
        /*039c*/ 	.word	0x00001a20
        /*03a0*/ 	.word	0x000000ff
        /*03a4*/ 	.word	0x00000060
        /*03a8*/ 	.short	0x010a
        /*03aa*/ 	.byte	0x08
	.zero		1


	//   ....[43]....
        /*03ac*/ 	.word	0x00001bd0
        /*03b0*/ 	.word	0x000000ff
        /*03b4*/ 	.word	0x00000108
        /*03b8*/ 	.short	0x0101
        /*03ba*/ 	.byte	0x16
	.zero		1


	//   ....[44]....
        /*03bc*/ 	.word	0x00001c00
        /*03c0*/ 	.word	0x000000ff
        /*03c4*/ 	.word	0x00000060
        /*03c8*/ 	.short	0x010a
        /*03ca*/ 	.byte	0x04
	.zero		1


	//   ....[45]....
        /*03cc*/ 	.word	0x00001ea0
        /*03d0*/ 	.word	0x000000ff
        /*03d4*/ 	.word	0x00000060
        /*03d8*/ 	.short	0x010a
        /*03da*/ 	.byte	0x09
	.zero		1


	//   ....[46]....
        /*03dc*/ 	.word	0x00002010
        /*03e0*/ 	.word	0x000000ff
        /*03e4*/ 	.word	0x00000060
        /*03e8*/ 	.short	0x010a
        /*03ea*/ 	.byte	0x08
	.zero		1


	//   ....[47]....
        /*03ec*/ 	.word	0x00002200
        /*03f0*/ 	.word	0x000000ff
        /*03f4*/ 	.word	0x00000110
        /*03f8*/ 	.short	0x010a
        /*03fa*/ 	.byte	0x16
	.zero		1


	//   ....[48]....
        /*03fc*/ 	.word	0x000022c0
        /*0400*/ 	.word	0x000000ff
        /*0404*/ 	.word	0x00000000
        /*0408*/ 	.short	0x0101
        /*040a*/ 	.byte	0x04
	.zero		1


	//   ....[49]....
        /*040c*/ 	.word	0x000027c0
        /*0410*/ 	.word	0x000000ff
        /*0414*/ 	.word	0x00000000
        /*0418*/ 	.short	0x010a
        /*041a*/ 	.byte	0x04
	.zero		1


	//   ....[50]....
        /*041c*/ 	.word	0x00002860
        /*0420*/ 	.word	0x000000ff
        /*0424*/ 	.word	0x00000000
        /*0428*/ 	.short	0x010a
        /*042a*/ 	.byte	0x04
	.zero		1


	//   ....[51]....
        /*042c*/ 	.word	0x00002900
        /*0430*/ 	.word	0x000000ff
        /*0434*/ 	.word	0x00000000
        /*0438*/ 	.short	0x010a
        /*043a*/ 	.byte	0x04
	.zero		1


	//   ....[52]....
        /*043c*/ 	.word	0x000029a0
        /*0440*/ 	.word	0x000000ff
        /*0444*/ 	.word	0x00000000
        /*0448*/ 	.short	0x010a
        /*044a*/ 	.byte	0x04
	.zero		1


	//   ....[53]....
        /*044c*/ 	.word	0x00002a40
        /*0450*/ 	.word	0x000000ff
        /*0454*/ 	.word	0x00000000
        /*0458*/ 	.short	0x010a
        /*045a*/ 	.byte	0x04
	.zero		1


	//   ....[54]....
        /*045c*/ 	.word	0x00002ae0
        /*0460*/ 	.word	0x000000ff
        /*0464*/ 	.word	0x00000000
        /*0468*/ 	.short	0x010a
        /*046a*/ 	.byte	0x04
	.zero		1


	//   ....[55]....
        /*046c*/ 	.word	0x00002b80
        /*0470*/ 	.word	0x000000ff
        /*0474*/ 	.word	0x00000000
        /*0478*/ 	.short	0x010a
        /*047a*/ 	.byte	0x04
	.zero		1


	//   ....[56]....
        /*047c*/ 	.word	0x00002c20
        /*0480*/ 	.word	0x000000ff
        /*0484*/ 	.word	0x00000000
        /*0488*/ 	.short	0x010a
        /*048a*/ 	.byte	0x04
	.zero		1


	//   ....[57]....
        /*048c*/ 	.word	0x00002cc0
        /*0490*/ 	.word	0x000000ff
        /*0494*/ 	.word	0x00000000
        /*0498*/ 	.short	0x010a
        /*049a*/ 	.byte	0x04
	.zero		1


	//   ....[58]....
        /*049c*/ 	.word	0x00002d60
        /*04a0*/ 	.word	0x000000ff
        /*04a4*/ 	.word	0x00000000
        /*04a8*/ 	.short	0x010a
        /*04aa*/ 	.byte	0x04
	.zero		1


	//   ....[59]....
        /*04ac*/ 	.word	0x00002e00
        /*04b0*/ 	.word	0x000000ff
        /*04b4*/ 	.word	0x00000000
        /*04b8*/ 	.short	0x010a
        /*04ba*/ 	.byte	0x04
	.zero		1


	//   ....[60]....
        /*04bc*/ 	.word	0x00002eb0
        /*04c0*/ 	.word	0x00000000
        /*04c4*/ 	.word	0x00000000
        /*04c8*/ 	.short	0x010a
        /*04ca*/ 	.byte	0xff
	.zero		1


	//   ....[61]....
        /*04cc*/ 	.word	0x00002fe0
        /*04d0*/ 	.word	0x000000ff
        /*04d4*/ 	.word	0x00000118
        /*04d8*/ 	.short	0x010a
        /*04da*/ 	.byte	0x2d
	.zero		1


	//   ....[62]....
        /*04dc*/ 	.word	0x00003080
        /*04e0*/ 	.word	0x000000ff
        /*04e4*/ 	.word	0x00000110
        /*04e8*/ 	.short	0x010a
        /*04ea*/ 	.byte	0x2d
	.zero		1


	//   ....[63]....
        /*04ec*/ 	.word	0x00003120
        /*04f0*/ 	.word	0x000000ff
        /*04f4*/ 	.word	0x00000000
        /*04f8*/ 	.short	0x0101
        /*04fa*/ 	.byte	0x06
	.zero		1


	//   ....[64]....
        /*04fc*/ 	.word	0x00003160
        /*0500*/ 	.word	0x000000ff
        /*0504*/ 	.word	0x00000118
        /*0508*/ 	.short	0x0106
        /*050a*/ 	.byte	0x2d
	.zero		1


	//   ....[65]....
        /*050c*/ 	.word	0x000031a0
        /*0510*/ 	.word	0x00000000
        /*0514*/ 	.word	0x00000118
        /*0518*/ 	.short	0x010a
        /*051a*/ 	.byte	0xff
	.zero		1


	//   ....[66]....
        /*051c*/ 	.word	0x000036b0
        /*0520*/ 	.word	0x000000ff
        /*0524*/ 	.word	0x00000110
        /*0528*/ 	.short	0x010a
        /*052a*/ 	.byte	0x06
	.zero		1


	//   ....[67]....
        /*052c*/ 	.word	0x00003760
        /*0530*/ 	.word	0x000000ff
        /*0534*/ 	.word	0x00000000
        /*0538*/ 	.short	0x0101
        /*053a*/ 	.byte	0x05
	.zero		1


	//   ....[68]....
        /*053c*/ 	.word	0x00003770
        /*0540*/ 	.word	0x000000ff
        /*0544*/ 	.word	0x00000130
        /*0548*/ 	.short	0x010a
        /*054a*/ 	.byte	0x08
	.zero		1


	//   ....[69]....
        /*054c*/ 	.word	0x00003830
        /*0550*/ 	.word	0x000000ff
        /*0554*/ 	.word	0x00000000
        /*0558*/ 	.short	0x010a
        /*055a*/ 	.byte	0x04
	.zero		1


	//   ....[70]....
        /*055c*/ 	.word	0x00003870
        /*0560*/ 	.word	0x000000ff
        /*0564*/ 	.word	0x00000000
        /*0568*/ 	.short	0x010a
        /*056a*/ 	.byte	0x07
	.zero		1


	//   ....[71]....
        /*056c*/ 	.word	0x000039a0
        /*0570*/ 	.word	0x000000ff
        /*0574*/ 	.word	0x00000000
        /*0578*/ 	.short	0x010a
        /*057a*/ 	.byte	0x04
	.zero		1


	//   ....[72]....
        /*057c*/ 	.word	0x00003bf0
        /*0580*/ 	.word	0x000000ff
        /*0584*/ 	.word	0x00000000
        /*0588*/ 	.short	0x010a
        /*058a*/ 	.byte	0x05
	.zero		1


	//   ....[73]....
        /*058c*/ 	.word	0x00003c80
        /*0590*/ 	.word	0x000000ff
        /*0594*/ 	.word	0x00000000
        /*0598*/ 	.short	0x010a
        /*059a*/ 	.byte	0x07
	.zero		1


	//   ....[74]....
        /*059c*/ 	.word	0x000041a0
        /*05a0*/ 	.word	0x000000ff
        /*05a4*/ 	.word	0x00000110
        /*05a8*/ 	.short	0x010a
        /*05aa*/ 	.byte	0x16
	.zero		1


	//   ....[75]....
        /*05ac*/ 	.word	0x00004240
        /*05b0*/ 	.word	0x000000ff
        /*05b4*/ 	.word	0x00000000
        /*05b8*/ 	.short	0x0101
        /*05ba*/ 	.byte	0x0f
	.zero		1


	//   ....[76]....
        /*05bc*/ 	.word	0x00004560
        /*05c0*/ 	.word	0x000000ff
        /*05c4*/ 	.word	0x00000108
        /*05c8*/ 	.short	0x010a
        /*05ca*/ 	.byte	0x16
	.zero		1


	//   ....[77]....
        /*05cc*/ 	.word	0x00004740
        /*05d0*/ 	.word	0x000000ff
        /*05d4*/ 	.word	0x000000e0
        /*05d8*/ 	.short	0x010a
        /*05da*/ 	.byte	0x16
	.zero		1


	//   ....[78]....
        /*05dc*/ 	.word	0x000049b0
        /*05e0*/ 	.word	0x000000ff
        /*05e4*/ 	.word	0x000000c0
        /*05e8*/ 	.short	0x010b
        /*05ea*/ 	.byte	0x16
	.zero		1


	//   ....[79]....
        /*05ec*/ 	.word	0x000049c0
        /*05f0*/ 	.word	0x000000ff
        /*05f4*/ 	.word	0x00000000
        /*05f8*/ 	.short	0x0101
        /*05fa*/ 	.byte	0x1f
	.zero		1


	//   ....[80]....
        /*05fc*/ 	.word	0x000049d0
        /*0600*/ 	.word	0x000000ff
        /*0604*/ 	.word	0x000000e8
        /*0608*/ 	.short	0x010a
        /*060a*/ 	.byte	0x16
	.zero		1


	//   ....[81]....
        /*060c*/ 	.word	0x00004b20
        /*0610*/ 	.word	0x000000ff
        /*0614*/ 	.word	0x000000c8
        /*0618*/ 	.short	0x010b
        /*061a*/ 	.byte	0x16
	.zero		1


	//   ....[82]....
        /*061c*/ 	.word	0x00004b30
        /*0620*/ 	.word	0x000000ff
        /*0624*/ 	.word	0x00000000
        /*0628*/ 	.short	0x0101
        /*062a*/ 	.byte	0x1e
	.zero		1


	//   ....[83]....
        /*062c*/ 	.word	0x00004b40
        /*0630*/ 	.word	0x000000ff
        /*0634*/ 	.word	0x000000f0
        /*0638*/ 	.short	0x010a
        /*063a*/ 	.byte	0x16
	.zero		1


	//   ....[84]....
        /*063c*/ 	.word	0x00004cc0
        /*0640*/ 	.word	0x000000ff
        /*0644*/ 	.word	0x000000d0
        /*0648*/ 	.short	0x010b
        /*064a*/ 	.byte	0x16
	.zero		1


	//   ....[85]....
        /*064c*/ 	.word	0x00004d00
        /*0650*/ 	.word	0x000000ff
        /*0654*/ 	.word	0x00000000
        /*0658*/ 	.short	0x0101
        /*065a*/ 	.byte	0x2d
	.zero		1


	//   ....[86]....
        /*065c*/ 	.word	0x00004d40
        /*0660*/ 	.word	0x000000ff
        /*0664*/ 	.word	0x000000f8
        /*0668*/ 	.short	0x010a
        /*066a*/ 	.byte	0x16
	.zero		1


	//   ....[87]....
        /*066c*/ 	.word	0x00004f50
        /*0670*/ 	.word	0x000000ff
        /*0674*/ 	.word	0x000000d8
        /*0678*/ 	.short	0x010b
        /*067a*/ 	.byte	0x16
	.zero		1


	//   ....[88]....
        /*067c*/ 	.word	0x00004f70
        /*0680*/ 	.word	0x000000ff
        /*0684*/ 	.word	0x00000000
        /*0688*/ 	.short	0x0101
        /*068a*/ 	.byte	0x17
	.zero		1


	//   ....[89]....
        /*068c*/ 	.word	0x00004fa0
        /*0690*/ 	.word	0x000000ff
        /*0694*/ 	.word	0x000000e0
        /*0698*/ 	.short	0x010a
        /*069a*/ 	.byte	0x16
	.zero		1


	//   ....[90]....
        /*069c*/ 	.word	0x00004fc0
        /*06a0*/ 	.word	0x000000ff
        /*06a4*/ 	.word	0x000000e8
        /*06a8*/ 	.short	0x010a
        /*06aa*/ 	.byte	0x16
	.zero		1


	//   ....[91]....
        /*06ac*/ 	.word	0x00004fe0
        /*06b0*/ 	.word	0x000000ff
        /*06b4*/ 	.word	0x000000f0
        /*06b8*/ 	.short	0x010a
        /*06ba*/ 	.byte	0x16
	.zero		1


	//   ....[92]....
        /*06bc*/ 	.word	0x00005020
        /*06c0*/ 	.word	0x00000000
        /*06c4*/ 	.word	0x000000f8
        /*06c8*/ 	.short	0x010a
        /*06ca*/ 	.byte	0xff
	.zero		1


	//   ....[93]....
        /*06cc*/ 	.word	0x00005380
        /*06d0*/ 	.word	0x000000ff
        /*06d4*/ 	.word	0x00000110
        /*06d8*/ 	.short	0x010a
        /*06da*/ 	.byte	0x32
	.zero		1


	//   ....[94]....
        /*06dc*/ 	.word	0x000054a0
        /*06e0*/ 	.word	0x000000ff
        /*06e4*/ 	.word	0x00000000
        /*06e8*/ 	.short	0x0101
        /*06ea*/ 	.byte	0x04
	.zero		1


	//   ....[95]....
        /*06ec*/ 	.word	0x00005f30
        /*06f0*/ 	.word	0x000000ff
        /*06f4*/ 	.word	0x000000c0
        /*06f8*/ 	.short	0x010a
        /*06fa*/ 	.byte	0x32
	.zero		1


	//   ....[96]....
        /*06fc*/ 	.word	0x00005ff0
        /*0700*/ 	.word	0x00000040
        /*0704*/ 	.word	0x00000120
        /*0708*/ 	.short	0x010a
        /*070a*/ 	.byte	0xff
	.zero		1


	//   ....[97]....
        /*070c*/ 	.word	0x000060e0
        /*0710*/ 	.word	0x000000ff
        /*0714*/ 	.word	0x000000c0
        /*0718*/ 	.short	0x010a
        /*071a*/ 	.byte	0x32
	.zero		1


	//   ....[98]....
        /*071c*/ 	.word	0x000061d0
        /*0720*/ 	.word	0x00000040
        /*0724*/ 	.word	0x00000120
        /*0728*/ 	.short	0x010a
        /*072a*/ 	.byte	0xff
	.zero		1


	//   ....[99]....
        /*072c*/ 	.word	0x00006cc0
        /*0730*/ 	.word	0x00000000
        /*0734*/ 	.word	0x00000000
        /*0738*/ 	.short	0x0101
        /*073a*/ 	.byte	0xff
	.zero		1


	//   ....[100]....
        /*073c*/ 	.word	0x00006cd0
        /*0740*/ 	.word	0x00000002
        /*0744*/ 	.word	0x000000c0
        /*0748*/ 	.short	0x010a
        /*074a*/ 	.byte	0xff
	.zero		1


	//   ....[101]....
        /*074c*/ 	.word	0x00006db0
        /*0750*/ 	.word	0x00000002
        /*0754*/ 	.word	0x000000c0
        /*0758*/ 	.short	0x010a
        /*075a*/ 	.byte	0xff
	.zero		1


	//   ....[102]....
        /*075c*/ 	.word	0x00007920
        /*0760*/ 	.word	0x00000000
        /*0764*/ 	.word	0x00000000
        /*0768*/ 	.short	0x0101
        /*076a*/ 	.byte	0xff
	.zero		1


	//   ....[103]....
        /*076c*/ 	.word	0x00007940
        /*0770*/ 	.word	0x00000006
        /*0774*/ 	.word	0x000000c0
        /*0778*/ 	.short	0x010a
        /*077a*/ 	.byte	0xff
	.zero		1


	//   ....[104]....
        /*077c*/ 	.word	0x00007a10
        /*0780*/ 	.word	0x00000006
        /*0784*/ 	.word	0x000000c0
        /*0788*/ 	.short	0x010a
        /*078a*/ 	.byte	0xff
	.zero		1


	//   ....[105]....
        /*078c*/ 	.word	0x00008570
        /*0790*/ 	.word	0x00000000
        /*0794*/ 	.word	0x00000000
        /*0798*/ 	.short	0x0101
        /*079a*/ 	.byte	0xff
	.zero		1


	//   ....[106]....
        /*079c*/ 	.word	0x00008590
        /*07a0*/ 	.word	0x00000002
        /*07a4*/ 	.word	0x000000c0
        /*07a8*/ 	.short	0x010a
        /*07aa*/ 	.byte	0xff
	.zero		1


	//   ....[107]....
        /*07ac*/ 	.word	0x00008660
        /*07b0*/ 	.word	0x00000002
        /*07b4*/ 	.word	0x000000c0
        /*07b8*/ 	.short	0x010a
        /*07ba*/ 	.byte	0xff
	.zero		1


	//   ....[108]....
        /*07bc*/ 	.word	0x000089a0
        /*07c0*/ 	.word	0x000000ff
        /*07c4*/ 	.word	0x00000000
        /*07c8*/ 	.short	0x0101
        /*07ca*/ 	.byte	0x05
	.zero		1


	//   ....[109]....
        /*07cc*/ 	.word	0x00009220
        /*07d0*/ 	.word	0x00000000
        /*07d4*/ 	.word	0x00000000
        /*07d8*/ 	.short	0x0101
        /*07da*/ 	.byte	0xff
	.zero		1


	//   ....[110]....
        /*07dc*/ 	.word	0x00009460
        /*07e0*/ 	.word	0x000000ff
        /*07e4*/ 	.word	0x00000000
        /*07e8*/ 	.short	0x0101
        /*07ea*/ 	.byte	0x04
	.zero		1


	//   ....[111]....
        /*07ec*/ 	.word	0x00009490
        /*07f0*/ 	.word	0x00000002
        /*07f4*/ 	.word	0x00000060
        /*07f8*/ 	.short	0x010a
        /*07fa*/ 	.byte	0xff
	.zero		1


	//   ....[112]....
        /*07fc*/ 	.word	0x000094f0
        /*0800*/ 	.word	0x00000002
        /*0804*/ 	.word	0x00000060
        /*0808*/ 	.short	0x010a
        /*080a*/ 	.byte	0xff
	.zero		1


	//   ....[113]....
        /*080c*/ 	.word	0x00009550
        /*0810*/ 	.word	0x00000002
        /*0814*/ 	.word	0x00000110
        /*0818*/ 	.short	0x010a
        /*081a*/ 	.byte	0xff
	.zero		1


	//   ....[114]....
        /*081c*/ 	.word	0x000095b0
        /*0820*/ 	.word	0x00000000
        /*0824*/ 	.word	0x00000000
        /*0828*/ 	.short	0x010a
        /*082a*/ 	.byte	0xff
	.zero		1


	//   ....[115]....
        /*082c*/ 	.word	0x00009610
        /*0830*/ 	.word	0x00000000
        /*0834*/ 	.word	0x00000000
        /*0838*/ 	.short	0x010a
        /*083a*/ 	.byte	0xff
	.zero		1


	//   ....[116]....
        /*083c*/ 	.word	0x00009670
        /*0840*/ 	.word	0x00000000
        /*0844*/ 	.word	0x00000000
        /*0848*/ 	.short	0x010a
        /*084a*/ 	.byte	0xff
	.zero		1


	//   ....[117]....
        /*084c*/ 	.word	0x000096d0
        /*0850*/ 	.word	0x00000000
        /*0854*/ 	.word	0x00000000
        /*0858*/ 	.short	0x010a
        /*085a*/ 	.byte	0xff
	.zero		1


	//   ....[118]....
        /*085c*/ 	.word	0x00009730
        /*0860*/ 	.word	0x00000000
        /*0864*/ 	.word	0x00000000
        /*0868*/ 	.short	0x010a
        /*086a*/ 	.byte	0xff
	.zero		1


	//   ....[119]....
        /*086c*/ 	.word	0x00009790
        /*0870*/ 	.word	0x00000000
        /*0874*/ 	.word	0x00000000
        /*0878*/ 	.short	0x010a
        /*087a*/ 	.byte	0xff
	.zero		1


	//   ....[120]....
        /*087c*/ 	.word	0x000097f0
        /*0880*/ 	.word	0x00000000
        /*0884*/ 	.word	0x00000000
        /*0888*/ 	.short	0x010a
        /*088a*/ 	.byte	0xff
	.zero		1


	//   ....[121]....
        /*088c*/ 	.word	0x00009850
        /*0890*/ 	.word	0x00000000
        /*0894*/ 	.word	0x00000000
        /*0898*/ 	.short	0x010a
        /*089a*/ 	.byte	0xff
	.zero		1


	//   ....[122]....
        /*089c*/ 	.word	0x000098b0
        /*08a0*/ 	.word	0x00000000
        /*08a4*/ 	.word	0x00000000
        /*08a8*/ 	.short	0x010a
        /*08aa*/ 	.byte	0xff
	.zero		1


	//   ....[123]....
        /*08ac*/ 	.word	0x00009910
        /*08b0*/ 	.word	0x00000000
        /*08b4*/ 	.word	0x00000000
        /*08b8*/ 	.short	0x010a
        /*08ba*/ 	.byte	0xff
	.zero		1


	//   ....[124]....
        /*08bc*/ 	.word	0x00009970
        /*08c0*/ 	.word	0x00000000
        /*08c4*/ 	.word	0x00000000
        /*08c8*/ 	.short	0x010a
        /*08ca*/ 	.byte	0xff
	.zero		1


	//   ....[125]....
        /*08cc*/ 	.word	0x000099d0
        /*08d0*/ 	.word	0x00000004
        /*08d4*/ 	.word	0x00000118
        /*08d8*/ 	.short	0x010a
        /*08da*/ 	.byte	0xff
	.zero		1


	//   ....[126]....
        /*08dc*/ 	.word	0x00009a30
        /*08e0*/ 	.word	0x00000004
        /*08e4*/ 	.word	0x00000110
        /*08e8*/ 	.short	0x010a
        /*08ea*/ 	.byte	0xff
	.zero		1


	//   ....[127]....
        /*08ec*/ 	.word	0x00009a90
        /*08f0*/ 	.word	0x00000000
        /*08f4*/ 	.word	0x00000110
        /*08f8*/ 	.short	0x010a
        /*08fa*/ 	.byte	0xff
	.zero		1


	//   ....[128]....
        /*08fc*/ 	.word	0x00009af0
        /*0900*/ 	.word	0x00000004
        /*0904*/ 	.word	0x00000130
        /*0908*/ 	.short	0x010a
        /*090a*/ 	.byte	0xff
	.zero		1


	//   ....[129]....
        /*090c*/ 	.word	0x00009b50
        /*0910*/ 	.word	0x00000000
        /*0914*/ 	.word	0x00000000
        /*0918*/ 	.short	0x010a
        /*091a*/ 	.byte	0xff
	.zero		1


	//   ....[130]....
        /*091c*/ 	.word	0x00009bb0
        /*0920*/ 	.word	0x00000000
        /*0924*/ 	.word	0x00000000
        /*0928*/ 	.short	0x010a
        /*092a*/ 	.byte	0xff
	.zero		1


	//   ....[131]....
        /*092c*/ 	.word	0x00009c10
        /*0930*/ 	.word	0x00000000
        /*0934*/ 	.word	0x00000000
        /*0938*/ 	.short	0x010a
        /*093a*/ 	.byte	0xff
	.zero		1


	//   ....[132]....
        /*093c*/ 	.word	0x00009c70
        /*0940*/ 	.word	0x00000000
        /*0944*/ 	.word	0x00000110
        /*0948*/ 	.short	0x010a
        /*094a*/ 	.byte	0xff
	.zero		1


	//   ....[133]....
        /*094c*/ 	.word	0x00009cd0
        /*0950*/ 	.word	0x00000000
        /*0954*/ 	.word	0x00000108
        /*0958*/ 	.short	0x010a
        /*095a*/ 	.byte	0xff
	.zero		1


	//   ....[134]....
        /*095c*/ 	.word	0x00009d30
        /*0960*/ 	.word	0x00000000
        /*0964*/ 	.word	0x000000e0
        /*0968*/ 	.short	0x010a
        /*096a*/ 	.byte	0xff
	.zero		1


	//   ....[135]....
        /*096c*/ 	.word	0x00009d90
        /*0970*/ 	.word	0x00000000
        /*0974*/ 	.word	0x000000e8
        /*0978*/ 	.short	0x010a
        /*097a*/ 	.byte	0xff
	.zero		1


	//   ....[136]....
        /*097c*/ 	.word	0x00009df0
        /*0980*/ 	.word	0x00000000
        /*0984*/ 	.word	0x000000f0
        /*0988*/ 	.short	0x010a
        /*098a*/ 	.byte	0xff
	.zero		1


	//   ....[137]....
        /*098c*/ 	.word	0x00009e50
        /*0990*/ 	.word	0x00000000
        /*0994*/ 	.word	0x000000f8
        /*0998*/ 	.short	0x010a
        /*099a*/ 	.byte	0xff
	.zero		1


	//   ....[138]....
        /*099c*/ 	.word	0x00009eb0
        /*09a0*/ 	.word	0x00000000
        /*09a4*/ 	.word	0x000000e0
        /*09a8*/ 	.short	0x010a
        /*09aa*/ 	.byte	0xff
	.zero		1


	//   ....[139]....
        /*09ac*/ 	.word	0x00009f10
        /*09b0*/ 	.word	0x00000000
        /*09b4*/ 	.word	0x000000e8
        /*09b8*/ 	.short	0x010a
        /*09ba*/ 	.byte	0xff
	.zero		1


	//   ....[140]....
        /*09bc*/ 	.word	0x00009f70
        /*09c0*/ 	.word	0x00000000
        /*09c4*/ 	.word	0x000000f0
        /*09c8*/ 	.short	0x010a
        /*09ca*/ 	.byte	0xff
	.zero		1


	//   ....[141]....
        /*09cc*/ 	.word	0x00009fd0
        /*09d0*/ 	.word	0x00000000
        /*09d4*/ 	.word	0x00000110
        /*09d8*/ 	.short	0x010a
        /*09da*/ 	.byte	0xff
	.zero		1


	//   ....[142]....
        /*09dc*/ 	.word	0x0000a030
        /*09e0*/ 	.word	0x00000002
        /*09e4*/ 	.word	0x000000c0
        /*09e8*/ 	.short	0x010a
        /*09ea*/ 	.byte	0xff
	.zero		1


	//   ....[143]....
        /*09ec*/ 	.word	0x0000a080
        /*09f0*/ 	.word	0x00000040
        /*09f4*/ 	.word	0x00000120
        /*09f8*/ 	.short	0x010a
        /*09fa*/ 	.byte	0xff
	.zero		1


	//   ....[144]....
        /*09fc*/ 	.word	0x0000a0d0
        /*0a00*/ 	.word	0x00000002
        /*0a04*/ 	.word	0x000000c0
        /*0a08*/ 	.short	0x010a
        /*0a0a*/ 	.byte	0xff
	.zero		1


	//   ....[145]....
        /*0a0c*/ 	.word	0x0000a120
        /*0a10*/ 	.word	0x00000006
        /*0a14*/ 	.word	0x000000c0
        /*0a18*/ 	.short	0x010a
        /*0a1a*/ 	.byte	0xff
	.zero		1


	//   ....[146]....
        /*0a1c*/ 	.word	0x0000a170
        /*0a20*/ 	.word	0x00000002
        /*0a24*/ 	.word	0x000000c0
        /*0a28*/ 	.short	0x010a
        /*0a2a*/ 	.byte	0xff
	.zero		1


	//----- nvinfo : EIATTR_NUM_MBARRIERS
	.align		4
.L_47:
        /*0a2c*/ 	.byte	0x03, 0x38
        /*0a2e*/ 	.short	0x0028


	//----- nvinfo : EIATTR_EXIT_INSTR_OFFSETS
	.align		4
        /*0a30*/ 	.byte	0x04, 0x1c
        /*0a32*/ 	.short	(.L_49 - .L_48)


	//   ....[0]....
.L_48:
        /*0a34*/ 	.word	0x00002ee0


	//   ....[1]....
        /*0a38*/ 	.word	0x00003170


	//   ....[2]....
        /*0a3c*/ 	.word	0x000031d0


	//   ....[3]....
        /*0a40*/ 	.word	0x00003ef0


	//   ....[4]....
        /*0a44*/ 	.word	0x00005050


	//   ....[5]....
        /*0a48*/ 	.word	0x00005090


	//   ....[6]....
        /*0a4c*/ 	.word	0x00009350


	//   ....[7]....
        /*0a50*/ 	.word	0x000093d0


	//   ....[8]....
        /*0a54*/ 	.word	0x00009400


	//   ....[9]....
        /*0a58*/ 	.word	0x00009470


	//----- nvinfo : EIATTR_MAX_THREADS
	.align		4
.L_49:
        /*0a5c*/ 	.byte	0x04, 0x05
        /*0a5e*/ 	.short	(.L_51 - .L_50)
.L_50:
        /*0a60*/ 	.word	0x00000100
        /*0a64*/ 	.word	0x00000001
        /*0a68*/ 	.word	0x00000001


	//----- nvinfo : EIATTR_CRS_STACK_SIZE
	.align		4
.L_51:
        /*0a6c*/ 	.byte	0x04, 0x1e
        /*0a6e*/ 	.short	(.L_53 - .L_52)
.L_52:
        /*0a70*/ 	.word	0x00000000


	//----- nvinfo : EIATTR_CBANK_PARAM_SIZE
	.align		4
.L_53:
        /*0a74*/ 	.byte	0x03, 0x19
        /*0a76*/ 	.short	0x0800


	//----- nvinfo : EIATTR_PARAM_CBANK
	.align		4
        /*0a78*/ 	.byte	0x04, 0x0a
        /*0a7a*/ 	.short	(.L_55 - .L_54)
	.align		4
.L_54:
        /*0a7c*/ 	.word	index@(.nv.constant0._ZN7cutlass13device_kernelINS_4conv6kernel13ConvUniversalINS1_16ConvProblemShapeILNS1_8OperatorE0ELi2EEENS1_10collective14CollectiveConvINS1_47MainloopSm100TmaUmmaWarpSpecializedImplicitGemmILS5_0ELi12ELi2ELi1ELi2EN4cute5tupleIJNSA_1CILi1EEESD_SD_EEEEENSB_IJNSC_ILi128EEESG_NSB_IJNSC_ILi32EEEEEEEEENS_6half_tESK_NSA_8TiledMMAINSA_8MMA_AtomIJNSA_20SM100_MMA_F16BF16_SSISK_SK_fLi128ELi128ELNSA_4UMMA5MajorE0ELSP_0ELNSO_7ScaleInE0ELSQ_0EEEEEENSA_6LayoutISE_NSB_IJNSC_ILi0EEESU_SU_EEEEENSB_IJNSA_10UnderscoreESX_SX_EEEEENS7_6detail27Sm100ImplicitGemmTileTraitsINSA_20SM90_TMA_LOAD_IM2COLENSA_14ComposedLayoutINSA_7SwizzleILi2ELi4ELi3EEENSA_18smem_ptr_flag_bitsILi16EEENST_INSB_IJNSC_ILi8EEESH_EEENSB_IJSH_SD_EEEEEEEvEENS11_INSA_13SM90_TMA_LOADES1C_vEEEENS_8epilogue10collective18CollectiveEpilogueINS1H_23Sm100TmaWarpSpecializedILi4ELi2ELi32ELb1ELb0EEEJSJ_NSB_IJNST_ISG_SD_EENST_ISH_SD_EEEEESK_NSB_IJNSB_IJlllEEESD_SU_EEESK_S1Q_NS1H_6fusion15FusionCallbacksIS1L_NS1R_17LinearCombinationISK_fSK_fLNS_15FloatRoundStyleE2EEESJ_S1O_JEEENSA_5SM1004TMEM4LOAD26SM100_TMEM_LOAD_32dp32b32xES12_S1C_NSA_39AutoVectorizingCopyWithAssumedAlignmentILi128EEENSA_21SM90_TMA_STORE_IM2COLES1C_S22_S22_EEEvvEEEEvNT_6ParamsE)
        /*0a80*/ 	.short	0x0380
        /*0a82*/ 	.short	0x0800


	//----- nvinfo : EIATTR_SW_WAR
	.align		4
.L_55:
        /*0a84*/ 	.byte	0x04, 0x36
        /*0a86*/ 	.short	(.L_57 - .L_56)
.L_56:
        /*0a88*/ 	.word	0x00000008
.L_57:


//--------------------- .nv.callgraph             --------------------------
	.section	.nv.callgraph,"",@"SHT_CUDA_CALLGRAPH"
	.align	4
	.sectionentsize	8
	.align		4
        /*0000*/ 	.word	0x00000000
	.align		4
        /*0004*/ 	.word	0xffffffff
	.align		4
        /*0008*/ 	.word	index@(_ZN7cutlass13device_kernelINS_4conv6kernel13ConvUniversalINS1_16ConvProblemShapeILNS1_8OperatorE0ELi2EEENS1_10collective14CollectiveConvINS1_47MainloopSm100TmaUmmaWarpSpecializedImplicitGemmILS5_0ELi12ELi2ELi1ELi2EN4cute5tupleIJNSA_1CILi1EEESD_SD_EEEEENSB_IJNSC_ILi128EEESG_NSB_IJNSC_ILi32EEEEEEEEENS_6half_tESK_NSA_8TiledMMAINSA_8MMA_AtomIJNSA_20SM100_MMA_F16BF16_SSISK_SK_fLi128ELi128ELNSA_4UMMA5MajorE0ELSP_0ELNSO_7ScaleInE0ELSQ_0EEEEEENSA_6LayoutISE_NSB_IJNSC_ILi0EEESU_SU_EEEEENSB_IJNSA_10UnderscoreESX_SX_EEEEENS7_6detail27Sm100ImplicitGemmTileTraitsINSA_20SM90_TMA_LOAD_IM2COLENSA_14ComposedLayoutINSA_7SwizzleILi2ELi4ELi3EEENSA_18smem_ptr_flag_bitsILi16EEENST_INSB_IJNSC_ILi8EEESH_EEENSB_IJSH_SD_EEEEEEEvEENS11_INSA_13SM90_TMA_LOADES1C_vEEEENS_8epilogue10collective18CollectiveEpilogueINS1H_23Sm100TmaWarpSpecializedILi4ELi2ELi32ELb1ELb0EEEJSJ_NSB_IJNST_ISG_SD_EENST_ISH_SD_EEEEESK_NSB_IJNSB_IJlllEEESD_SU_EEESK_S1Q_NS1H_6fusion15FusionCallbacksIS1L_NS1R_17LinearCombinationISK_fSK_fLNS_15FloatRoundStyleE2EEESJ_S1O_JEEENSA_5SM1004TMEM4LOAD26SM100_TMEM_LOAD_32dp32b32xES12_S1C_NSA_39AutoVectorizingCopyWithAssumedAlignmentILi128EEENSA_21SM90_TMA_STORE_IM2COLES1C_S22_S22_EEEvvEEEEvNT_6ParamsE)
	.align		4
        /*000c*/ 	.word	index@(__assertfail)
	.align		4
        /*0010*/ 	.word	0x00000000
	.align		4
        /*0014*/ 	.word	0xfffffffe
	.align		4
        /*0018*/ 	.word	0x00000000
	.align		4
        /*001c*/ 	.word	0xfffffffd
	.align		4
        /*0020*/ 	.word	0x00000000
	.align		4
        /*0024*/ 	.word	0xfffffffc


//--------------------- .nv.constant4             --------------------------
	.section	.nv.constant4,"a",@progbits
	.align	8
	.align		8
.nv.constant4:
        /*0000*/ 	.dword	__assertfail
	.align		8
        /*0008*/ 	.dword	__unnamed_1
	.align		8
        /*0010*/ 	.dword	__unnamed_2
	.align		8
        /*0018*/ 	.dword	_ZN39_INTERNAL_13e2ea6c_4_k_cu_03925879_36504cuda3std3__45__cpo5beginE
	.align		8
        /*0020*/ 	.dword	_ZN39_INTERNAL_13e2ea6c_4_k_cu_03925879_36504cuda3std3__45__cpo3endE
	.align		8
        /*0028*/ 	.dword	_ZN39_INTERNAL_13e2ea6c_4_k_cu_03925879_36504cuda3std3__45__cpo6cbeginE
	.align		8
        /*0030*/ 	.dword	_ZN39_INTERNAL_13e2ea6c_4_k_cu_03925879_36504cuda3std3__45__cpo4cendE
	.align		8
        /*0038*/ 	.dword	_ZN39_INTERNAL_13e2ea6c_4_k_cu_03925879_36504cuda3std3__441_GLOBAL__N__13e2ea6c_4_k_cu_03925879_36506ignoreE
	.align		8
        /*0040*/ 	.dword	_ZN39_INTERNAL_13e2ea6c_4_k_cu_03925879_36504cuda3std3__419piecewise_constructE
	.align		8
        /*0048*/ 	.dword	_ZN39_INTERNAL_13e2ea6c_4_k_cu_03925879_36504cuda3std3__48in_placeE
	.align		8
        /*0050*/ 	.dword	_ZN39_INTERNAL_13e2ea6c_4_k_cu_03925879_36504cuda3std6ranges3__45__cpo4swapE
	.align		8
        /*0058*/ 	.dword	_ZN39_INTERNAL_13e2ea6c_4_k_cu_03925879_36504cuda3std6ranges3__45__cpo9iter_moveE
	.align		8
        /*0060*/ 	.dword	_ZN39_INTERNAL_13e2ea6c_4_k_cu_03925879_36504cute7productE
	.align		8
        /*0068*/ 	.dword	_ZN39_INTERNAL_13e2ea6c_4_k_cu_03925879_36504cute1_E
	.align		8
        /*0070*/ 	.dword	$str$27
	.align		8
        /*0078*/ 	.dword	$str$28
	.align		8
        /*0080*/ 	.dword	$str$29
	.align		8
        /*0088*/ 	.dword	$str$30


//--------------------- .text._ZN7cutlass13device_kernelINS_4conv6kernel13ConvUniversalINS1_16ConvProblemShapeILNS1_8OperatorE0ELi2EEENS1_10collective14CollectiveConvINS1_47MainloopSm100TmaUmmaWarpSpecializedImplicitGemmILS5_0ELi12ELi2ELi1ELi2EN4cute5tupleIJNSA_1CILi1EEESD_SD_EEEEENSB_IJNSC_ILi128EEESG_NSB_IJNSC_ILi32EEEEEEEEENS_6half_tESK_NSA_8TiledMMAINSA_8MMA_AtomIJNSA_20SM100_MMA_F16BF16_SSISK_SK_fLi128ELi128ELNSA_4UMMA5MajorE0ELSP_0ELNSO_7ScaleInE0ELSQ_0EEEEEENSA_6LayoutISE_NSB_IJNSC_ILi0EEESU_SU_EEEEENSB_IJNSA_10UnderscoreESX_SX_EEEEENS7_6detail27Sm100ImplicitGemmTileTraitsINSA_20SM90_TMA_LOAD_IM2COLENSA_14ComposedLayoutINSA_7SwizzleILi2ELi4ELi3EEENSA_18smem_ptr_flag_bitsILi16EEENST_INSB_IJNSC_ILi8EEESH_EEENSB_IJSH_SD_EEEEEEEvEENS11_INSA_13SM90_TMA_LOADES1C_vEEEENS_8epilogue10collective18CollectiveEpilogueINS1H_23Sm100TmaWarpSpecializedILi4ELi2ELi32ELb1ELb0EEEJSJ_NSB_IJNST_ISG_SD_EENST_ISH_SD_EEEEESK_NSB_IJNSB_IJlllEEESD_SU_EEESK_S1Q_NS1H_6fusion15FusionCallbacksIS1L_NS1R_17LinearCombinationISK_fSK_fLNS_15FloatRoundStyleE2EEESJ_S1O_JEEENSA_5SM1004TMEM4LOAD26SM100_TMEM_LOAD_32dp32b32xES12_S1C_NSA_39AutoVectorizingCopyWithAssumedAlignmentILi128EEENSA_21SM90_TMA_STORE_IM2COLES1C_S22_S22_EEEvvEEEEvNT_6ParamsE --------------------------
	.section	.text._ZN7cutlass13device_kernelINS_4conv6kernel13ConvUniversalINS1_16ConvProblemShapeILNS1_8OperatorE0ELi2EEENS1_10collective14CollectiveConvINS1_47MainloopSm100TmaUmmaWarpSpecializedImplicitGemmILS5_0ELi12ELi2ELi1ELi2EN4cute5tupleIJNSA_1CILi1EEESD_SD_EEEEENSB_IJNSC_ILi128EEESG_NSB_IJNSC_ILi32EEEEEEEEENS_6half_tESK_NSA_8TiledMMAINSA_8MMA_AtomIJNSA_20SM100_MMA_F16BF16_SSISK_SK_fLi128ELi128ELNSA_4UMMA5MajorE0ELSP_0ELNSO_7ScaleInE0ELSQ_0EEEEEENSA_6LayoutISE_NSB_IJNSC_ILi0EEESU_SU_EEEEENSB_IJNSA_10UnderscoreESX_SX_EEEEENS7_6detail27Sm100ImplicitGemmTileTraitsINSA_20SM90_TMA_LOAD_IM2COLENSA_14ComposedLayoutINSA_7SwizzleILi2ELi4ELi3EEENSA_18smem_ptr_flag_bitsILi16EEENST_INSB_IJNSC_ILi8EEESH_EEENSB_IJSH_SD_EEEEEEEvEENS11_INSA_13SM90_TMA_LOADES1C_vEEEENS_8epilogue10collective18CollectiveEpilogueINS1H_23Sm100TmaWarpSpecializedILi4ELi2ELi32ELb1ELb0EEEJSJ_NSB_IJNST_ISG_SD_EENST_ISH_SD_EEEEESK_NSB_IJNSB_IJlllEEESD_SU_EEESK_S1Q_NS1H_6fusion15FusionCallbacksIS1L_NS1R_17LinearCombinationISK_fSK_fLNS_15FloatRoundStyleE2EEESJ_S1O_JEEENSA_5SM1004TMEM4LOAD26SM100_TMEM_LOAD_32dp32b32xES12_S1C_NSA_39AutoVectorizingCopyWithAssumedAlignmentILi128EEENSA_21SM90_TMA_STORE_IM2COLES1C_S22_S22_EEEvvEEEEvNT_6ParamsE,"ax",@progbits
	.align	128
.text._ZN7cutlass13device_kernelINS_4conv6kernel13ConvUniversalINS1_16ConvProblemShapeILNS1_8OperatorE0ELi2EEENS1_10collective14CollectiveConvINS1_47MainloopSm100TmaUmmaWarpSpecializedImplicitGemmILS5_0ELi12ELi2ELi1ELi2EN4cute5tupleIJNSA_1CILi1EEESD_SD_EEEEENSB_IJNSC_ILi128EEESG_NSB_IJNSC_ILi32EEEEEEEEENS_6half_tESK_NSA_8TiledMMAINSA_8MMA_AtomIJNSA_20SM100_MMA_F16BF16_SSISK_SK_fLi128ELi128ELNSA_4UMMA5MajorE0ELSP_0ELNSO_7ScaleInE0ELSQ_0EEEEEENSA_6LayoutISE_NSB_IJNSC_ILi0EEESU_SU_EEEEENSB_IJNSA_10UnderscoreESX_SX_EEEEENS7_6detail27Sm100ImplicitGemmTileTraitsINSA_20SM90_TMA_LOAD_IM2COLENSA_14ComposedLayoutINSA_7SwizzleILi2ELi4ELi3EEENSA_18smem_ptr_flag_bitsILi16EEENST_INSB_IJNSC_ILi8EEESH_EEENSB_IJSH_SD_EEEEEEEvEENS11_INSA_13SM90_TMA_LOADES1C_vEEEENS_8epilogue10collective18CollectiveEpilogueINS1H_23Sm100TmaWarpSpecializedILi4ELi2ELi32ELb1ELb0EEEJSJ_NSB_IJNST_ISG_SD_EENST_ISH_SD_EEEEESK_NSB_IJNSB_IJlllEEESD_SU_EEESK_S1Q_NS1H_6fusion15FusionCallbacksIS1L_NS1R_17LinearCombinationISK_fSK_fLNS_15FloatRoundStyleE2EEESJ_S1O_JEEENSA_5SM1004TMEM4LOAD26SM100_TMEM_LOAD_32dp32b32xES12_S1C_NSA_39AutoVectorizingCopyWithAssumedAlignmentILi128EEENSA_21SM90_TMA_STORE_IM2COLES1C_S22_S22_EEEvvEEEEvNT_6ParamsE:
        .type           _ZN7cutlass13device_kernelINS_4conv6kernel13ConvUniversalINS1_16ConvProblemShapeILNS1_8OperatorE0ELi2EEENS1_10collective14CollectiveConvINS1_47MainloopSm100TmaUmmaWarpSpecializedImplicitGemmILS5_0ELi12ELi2ELi1ELi2EN4cute5tupleIJNSA_1CILi1EEESD_SD_EEEEENSB_IJNSC_ILi128EEESG_NSB_IJNSC_ILi32EEEEEEEEENS_6half_tESK_NSA_8TiledMMAINSA_8MMA_AtomIJNSA_20SM100_MMA_F16BF16_SSISK_SK_fLi128ELi128ELNSA_4UMMA5MajorE0ELSP_0ELNSO_7ScaleInE0ELSQ_0EEEEEENSA_6LayoutISE_NSB_IJNSC_ILi0EEESU_SU_EEEEENSB_IJNSA_10UnderscoreESX_SX_EEEEENS7_6detail27Sm100ImplicitGemmTileTraitsINSA_20SM90_TMA_LOAD_IM2COLENSA_14ComposedLayoutINSA_7SwizzleILi2ELi4ELi3EEENSA_18smem_ptr_flag_bitsILi16EEENST_INSB_IJNSC_ILi8EEESH_EEENSB_IJSH_SD_EEEEEEEvEENS11_INSA_13SM90_TMA_LOADES1C_vEEEENS_8epilogue10collective18CollectiveEpilogueINS1H_23Sm100TmaWarpSpecializedILi4ELi2ELi32ELb1ELb0EEEJSJ_NSB_IJNST_ISG_SD_EENST_ISH_SD_EEEEESK_NSB_IJNSB_IJlllEEESD_SU_EEESK_S1Q_NS1H_6fusion15FusionCallbacksIS1L_NS1R_17LinearCombinationISK_fSK_fLNS_15FloatRoundStyleE2EEESJ_S1O_JEEENSA_5SM1004TMEM4LOAD26SM100_TMEM_LOAD_32dp32b32xES12_S1C_NSA_39AutoVectorizingCopyWithAssumedAlignmentILi128EEENSA_21SM90_TMA_STORE_IM2COLES1C_S22_S22_EEEvvEEEEvNT_6ParamsE,@function
        .size           _ZN7cutlass13device_kernelINS_4conv6kernel13ConvUniversalINS1_16ConvProblemShapeILNS1_8OperatorE0ELi2EEENS1_10collective14CollectiveConvINS1_47MainloopSm100TmaUmmaWarpSpecializedImplicitGemmILS5_0ELi12ELi2ELi1ELi2EN4cute5tupleIJNSA_1CILi1EEESD_SD_EEEEENSB_IJNSC_ILi128EEESG_NSB_IJNSC_ILi32EEEEEEEEENS_6half_tESK_NSA_8TiledMMAINSA_8MMA_AtomIJNSA_20SM100_MMA_F16BF16_SSISK_SK_fLi128ELi128ELNSA_4UMMA5MajorE0ELSP_0ELNSO_7ScaleInE0ELSQ_0EEEEEENSA_6LayoutISE_NSB_IJNSC_ILi0EEESU_SU_EEEEENSB_IJNSA_10UnderscoreESX_SX_EEEEENS7_6detail27Sm100ImplicitGemmTileTraitsINSA_20SM90_TMA_LOAD_IM2COLENSA_14ComposedLayoutINSA_7SwizzleILi2ELi4ELi3EEENSA_18smem_ptr_flag_bitsILi16EEENST_INSB_IJNSC_ILi8EEESH_EEENSB_IJSH_SD_EEEEEEEvEENS11_INSA_13SM90_TMA_LOADES1C_vEEEENS_8epilogue10collective18CollectiveEpilogueINS1H_23Sm100TmaWarpSpecializedILi4ELi2ELi32ELb1ELb0EEEJSJ_NSB_IJNST_ISG_SD_EENST_ISH_SD_EEEEESK_NSB_IJNSB_IJlllEEESD_SU_EEESK_S1Q_NS1H_6fusion15FusionCallbacksIS1L_NS1R_17LinearCombinationISK_fSK_fLNS_15FloatRoundStyleE2EEESJ_S1O_JEEENSA_5SM1004TMEM4LOAD26SM100_TMEM_LOAD_32dp32b32xES12_S1C_NSA_39AutoVectorizingCopyWithAssumedAlignmentILi128EEENSA_21SM90_TMA_STORE_IM2COLES1C_S22_S22_EEEvvEEEEvNT_6ParamsE,(.L_x_191 - _ZN7cutlass13device_kernelINS_4conv6kernel13ConvUniversalINS1_16ConvProblemShapeILNS1_8OperatorE0ELi2EEENS1_10collective14CollectiveConvINS1_47MainloopSm100TmaUmmaWarpSpecializedImplicitGemmILS5_0ELi12ELi2ELi1ELi2EN4cute5tupleIJNSA_1CILi1EEESD_SD_EEEEENSB_IJNSC_ILi128EEESG_NSB_IJNSC_ILi32EEEEEEEEENS_6half_tESK_NSA_8TiledMMAINSA_8MMA_AtomIJNSA_20SM100_MMA_F16BF16_SSISK_SK_fLi128ELi128ELNSA_4UMMA5MajorE0ELSP_0ELNSO_7ScaleInE0ELSQ_0EEEEEENSA_6LayoutISE_NSB_IJNSC_ILi0EEESU_SU_EEEEENSB_IJNSA_10UnderscoreESX_SX_EEEEENS7_6detail27Sm100ImplicitGemmTileTraitsINSA_20SM90_TMA_LOAD_IM2COLENSA_14ComposedLayoutINSA_7SwizzleILi2ELi4ELi3EEENSA_18smem_ptr_flag_bitsILi16EEENST_INSB_IJNSC_ILi8EEESH_EEENSB_IJSH_SD_EEEEEEEvEENS11_INSA_13SM90_TMA_LOADES1C_vEEEENS_8epilogue10collective18CollectiveEpilogueINS1H_23Sm100TmaWarpSpecializedILi4ELi2ELi32ELb1ELb0EEEJSJ_NSB_IJNST_ISG_SD_EENST_ISH_SD_EEEEESK_NSB_IJNSB_IJlllEEESD_SU_EEESK_S1Q_NS1H_6fusion15FusionCallbacksIS1L_NS1R_17LinearCombinationISK_fSK_fLNS_15FloatRoundStyleE2EEESJ_S1O_JEEENSA_5SM1004TMEM4LOAD26SM100_TMEM_LOAD_32dp32b32xES12_S1C_NSA_39AutoVectorizingCopyWithAssumedAlignmentILi128EEENSA_21SM90_TMA_STORE_IM2COLES1C_S22_S22_EEEvvEEEEvNT_6ParamsE)
        .other          _ZN7cutlass13device_kernelINS_4conv6kernel13ConvUniversalINS1_16ConvProblemShapeILNS1_8OperatorE0ELi2EEENS1_10collective14CollectiveConvINS1_47MainloopSm100TmaUmmaWarpSpecializedImplicitGemmILS5_0ELi12ELi2ELi1ELi2EN4cute5tupleIJNSA_1CILi1EEESD_SD_EEEEENSB_IJNSC_ILi128EEESG_NSB_IJNSC_ILi32EEEEEEEEENS_6half_tESK_NSA_8TiledMMAINSA_8MMA_AtomIJNSA_20SM100_MMA_F16BF16_SSISK_SK_fLi128ELi128ELNSA_4UMMA5MajorE0ELSP_0ELNSO_7ScaleInE0ELSQ_0EEEEEENSA_6LayoutISE_NSB_IJNSC_ILi0EEESU_SU_EEEEENSB_IJNSA_10UnderscoreESX_SX_EEEEENS7_6detail27Sm100ImplicitGemmTileTraitsINSA_20SM90_TMA_LOAD_IM2COLENSA_14ComposedLayoutINSA_7SwizzleILi2ELi4ELi3EEENSA_18smem_ptr_flag_bitsILi16EEENST_INSB_IJNSC_ILi8EEESH_EEENSB_IJSH_SD_EEEEEEEvEENS11_INSA_13SM90_TMA_LOADES1C_vEEEENS_8epilogue10collective18CollectiveEpilogueINS1H_23Sm100TmaWarpSpecializedILi4ELi2ELi32ELb1ELb0EEEJSJ_NSB_IJNST_ISG_SD_EENST_ISH_SD_EEEEESK_NSB_IJNSB_IJlllEEESD_SU_EEESK_S1Q_NS1H_6fusion15FusionCallbacksIS1L_NS1R_17LinearCombinationISK_fSK_fLNS_15FloatRoundStyleE2EEESJ_S1O_JEEENSA_5SM1004TMEM4LOAD26SM100_TMEM_LOAD_32dp32b32xES12_S1C_NSA_39AutoVectorizingCopyWithAssumedAlignmentILi128EEENSA_21SM90_TMA_STORE_IM2COLES1C_S22_S22_EEEvvEEEEvNT_6ParamsE,@"STO_CUDA_ENTRY STV_DEFAULT"
_ZN7cutlass13device_kernelINS_4conv6kernel13ConvUniversalINS1_16ConvProblemShapeILNS1_8OperatorE0ELi2EEENS1_10collective14CollectiveConvINS1_47MainloopSm100TmaUmmaWarpSpecializedImplicitGemmILS5_0ELi12ELi2ELi1ELi2EN4cute5tupleIJNSA_1CILi1EEESD_SD_EEEEENSB_IJNSC_ILi128EEESG_NSB_IJNSC_ILi32EEEEEEEEENS_6half_tESK_NSA_8TiledMMAINSA_8MMA_AtomIJNSA_20SM100_MMA_F16BF16_SSISK_SK_fLi128ELi128ELNSA_4UMMA5MajorE0ELSP_0ELNSO_7ScaleInE0ELSQ_0EEEEEENSA_6LayoutISE_NSB_IJNSC_ILi0EEESU_SU_EEEEENSB_IJNSA_10UnderscoreESX_SX_EEEEENS7_6detail27Sm100ImplicitGemmTileTraitsINSA_20SM90_TMA_LOAD_IM2COLENSA_14ComposedLayoutINSA_7SwizzleILi2ELi4ELi3EEENSA_18smem_ptr_flag_bitsILi16EEENST_INSB_IJNSC_ILi8EEESH_EEENSB_IJSH_SD_EEEEEEEvEENS11_INSA_13SM90_TMA_LOADES1C_vEEEENS_8epilogue10collective18CollectiveEpilogueINS1H_23Sm100TmaWarpSpecializedILi4ELi2ELi32ELb1ELb0EEEJSJ_NSB_IJNST_ISG_SD_EENST_ISH_SD_EEEEESK_NSB_IJNSB_IJlllEEESD_SU_EEESK_S1Q_NS1H_6fusion15FusionCallbacksIS1L_NS1R_17LinearCombinationISK_fSK_fLNS_15FloatRoundStyleE2EEESJ_S1O_JEEENSA_5SM1004TMEM4LOAD26SM100_TMEM_LOAD_32dp32b32xES12_S1C_NSA_39AutoVectorizingCopyWithAssumedAlignmentILi128EEENSA_21SM90_TMA_STORE_IM2COLES1C_S22_S22_EEEvvEEEEvNT_6ParamsE:
[----:B------:R-:W1:Y:S01]  /*0000*/  LDC R1, c[0x0][0x37c] ;  /* 0x0000df00ff017b82 */ /* 0x000e620000000800 */
[----:B------:R-:W2:Y:S01]  /*0010*/  S2R R101, SR_TID.X ;  /* 0x0000000000657919 */ /* 0x000ea20000002100 */
[----:B------:R-:W3:Y:S01]  /*0020*/  LDCU.64 UR4, c[0x0][0x890] ;  /* 0x00011200ff0477ac */ /* 0x000ee20008000a00 */
[----:B-1----:R-:W-:Y:S01]  /*0030*/  VIADD R1, R1, 0xfffffff8 ;  /* 0xfffffff801017836 */ /* 0x002fe20000000000 */
[----:B------:R-:W-:Y:S02]  /*0040*/  PRMT R92, RZ, 0x7610, R92 ;  /* 0x00007610ff5c7816 */ /* 0x000fe4000000005c */
[----:B------:R-:W-:Y:S01]  /*0050*/  ELECT P5, URZ, PT ;  /* 0x0000000000ff782f */ /* 0x000fe200038a0000 */
[----:B------:R-:W1:Y:S01]  /*0060*/  LDCU.64 UR48, c[0x0][0x358] ;  /* 0x00006b00ff3077ac */ /* 0x000e620008000a00 */
[----:B---3--:R-:W-:-:S04]  /*0070*/  UISETP.NE.U32.AND UP0, UPT, UR4, URZ, UPT ;  /* 0x000000ff0400728c */ /* 0x008fc8000bf05070 */
[----:B------:R-:W-:Y:S01]  /*0080*/  UISETP.NE.AND.EX UP0, UPT, UR5, URZ, UPT, UP0 ;  /* 0x000000ff0500728c */ /* 0x000fe2000bf05300 */
[----:B--2---:R-:W-:-:S05]  /*0090*/  SHF.R.U32.HI R103, RZ, 0x5, R101 ;  /* 0x00000005ff677819 */ /* 0x004fca0000011665 */
[----:B------:R-:W2:Y:S02]  /*00a0*/  SHFL.IDX PT, R0, R103, RZ, 0x1f ;  /* 0x00001fff67007589 */ /* 0x000ea400000e0000 */
[----:B--2---:R-:W-:Y:S01]  /*00b0*/  R2UR UR8, R0 ;  /* 0x00000000000872ca */ /* 0x004fe200000e0000 */
[----:B-1----:R-:W-:-:S14]  /*00c0*/  BRA.U UP0, `(.L_x_0) ;  /* 0x00000001002c7547 */ /* 0x002fdc000b800000 */
[----:B------:R-:W1:Y:S02]  /*00d0*/  LDCU.64 UR6, c[0x0][0x888] ;  /* 0x00011100ff0677ac */ /* 0x000e640008000a00 */
[----:B-1----:R-:W-:-:S04]  /*00e0*/  UISETP.NE.U32.AND UP0, UPT, UR6, URZ, UPT ;  /* 0x000000ff0600728c */ /* 0x002fc8000bf05070 */
[----:B------:R-:W-:-:S09]  /*00f0*/  UISETP.NE.AND.EX UP0, UPT, UR7, URZ, UPT, UP0 ;  /* 0x000000ff0700728c */ /* 0x000fd2000bf05300 */
[----:B------:R-:W-:Y:S05]  /*0100*/  BRA.U !UP0, `(.L_x_1) ;  /* 0x0000000108107547 */ /* 0x000fea000b800000 */
[----:B------:R-:W1:Y:S02]  /*0110*/  LDC.64 R2, c[0x0][0x888] ;  /* 0x00022200ff027b82 */ /* 0x000e640000000a00 */
[----:B-1----:R1:W5:Y:S01]  /*0120*/  LDG.E R49, desc[UR48][R2.64] ;  /* 0x0000003002317981 */ /* 0x002362000c1e1900 */
[----:B------:R-:W-:Y:S01]  /*0130*/  HFMA2 R92, -RZ, RZ, 0, 5.9604644775390625e-08 ;  /* 0x00000001ff5c7431 */ /* 0x000fe200000001ff */
[----:B------:R-:W-:Y:S05]  /*0140*/  BRA `(.L_x_0) ;  /* 0x00000000000c7947 */ /* 0x000fea0003800000 */
.L_x_1:
[----:B------:R-:W1:Y:S01]  /*0150*/  LDCU UR6, c[0x0][0x880] ;  /* 0x00011000ff0677ac */ /* 0x000e620008000800 */
[----:B------:R-:W-:Y:S01]  /*0160*/  HFMA2 R92, -RZ, RZ, 0, 5.9604644775390625e-08 ;  /* 0x00000001ff5c7431 */ /* 0x000fe200000001ff */
[----:B-1----:R-:W-:-:S07]  /*0170*/  MOV R49, UR6 ;  /* 0x0000000600317c02 */ /* 0x002fce0008000f00 */
.L_x_0:
[----:B------:R-:W2:Y:S02]  /*0180*/  LDCU.64 UR6, c[0x0][0x8b0] ;  /* 0x00011600ff0677ac */ /* 0x000ea40008000a00 */
[----:B--2---:R-:W-:-:S04]  /*0190*/  UISETP.NE.U32.AND UP0, UPT, UR6, URZ, UPT ;  /* 0x000000ff0600728c */ /* 0x004fc8000bf05070 */
[----:B------:R-:W-:-:S09]  /*01a0*/  UISETP.NE.AND.EX UP0, UPT, UR7, URZ, UPT, UP0 ;  /* 0x000000ff0700728c */ /* 0x000fd2000bf05300 */
[----:B------:R-:W-:Y:S05]  /*01b0*/  BRA.U UP0, `(.L_x_2) ;  /* 0x0000000100247547 */ /* 0x000fea000b800000 */
[----:B------:R-:W2:Y:S02]  /*01c0*/  LDCU.64 UR6, c[0x0][0x8a8] ;  /* 0x00011500ff0677ac */ /* 0x000ea40008000a00 */
[----:B--2---:R-:W-:-:S04]  /*01d0*/  UISETP.NE.U32.AND UP0, UPT, UR6, URZ, UPT ;  /* 0x000000ff0600728c */ /* 0x004fc8000bf05070 */
[----:B------:R-:W-:-:S09]  /*01e0*/  UISETP.NE.AND.EX UP0, UPT, UR7, URZ, UPT, UP0 ;  /* 0x000000ff0700728c */ /* 0x000fd2000bf05300 */
[----:B------:R-:W-:Y:S05]  /*01f0*/  BRA.U !UP0, `(.L_x_3) ;  /* 0x00000001080c7547 */ /* 0x000fea000b800000 */
[----:B-1----:R-:W1:Y:S02]  /*0200*/  LDC.64 R2, c[0x0][0x8a8] ;  /* 0x00022a00ff027b82 */ /* 0x002e640000000a00 */
[----:B-1----:R2:W5:Y:S01]  /*0210*/  LDG.E R47, desc[UR48][R2.64] ;  /* 0x00000030022f7981 */ /* 0x002562000c1e1900 */
[----:B------:R-:W-:Y:S05]  /*0220*/  BRA `(.L_x_2) ;  /* 0x0000000000087947 */ /* 0x000fea0003800000 */
.L_x_3:
[----:B------:R-:W2:Y:S02]  /*0230*/  LDCU UR6, c[0x0][0x8a0] ;  /* 0x00011400ff0677ac */ /* 0x000ea40008000800 */
[----:B--2---:R-:W-:Y:S02]  /*0240*/  MOV R47, UR6 ;  /* 0x00000006002f7c02 */ /* 0x004fe40008000f00 */
.L_x_2:
[----:B------:R-:W-:Y:S01]  /*0250*/  IMAD.U32 R0, RZ, RZ, UR8 ;  /* 0x00000008ff007e24 */ /* 0x000fe2000f8e00ff */
[----:B------:R-:W-:Y:S04]  /*0260*/  BSSY.RECONVERGENT B0, `(.L_x_4) ;  /* 0x000000c000007945 */ /* 0x000fe80003800200 */
[C---:B------:R-:W-:Y:S02]  /*0270*/  ISETP.NE.OR P1, PT, R0.reuse, 0x1, !P5 ;  /* 0x000000010000780c */ /* 0x040fe40006f25670 */
[----:B------:R-:W-:-:S11]  /*0280*/  ISETP.NE.OR P0, PT, R0, 0x3, !P5 ;  /* 0x000000030000780c */ /* 0x000fd60006f05670 */
[----:B------:R-:W-:Y:S05]  /*0290*/  @P1 BRA `(.L_x_5) ;  /* 0x0000000000201947 */ /* 0x000fea0003800000 */
[----:B------:R-:W3:Y:S02]  /*02a0*/  LDCU.64 UR6, c[0x0][0x348] ;  /* 0x00006900ff0677ac */ /* 0x000ee40008000a00 */
[----:B---3--:R-:W-:Y:S02]  /*02b0*/  UIADD3 UR10, UP1, UPT, UR6, 0x80, URZ ;  /* 0x00000080060a7890 */ /* 0x008fe4000ff3e0ff */
[----:B------:R-:W-:Y:S02]  /*02c0*/  UIADD3 UR6, UP0, UPT, UR6, 0x180, URZ ;  /* 0x0000018006067890 */ /* 0x000fe4000ff1e0ff */
[----:B------:R-:W-:Y:S02]  /*02d0*/  UIADD3.X UR11, UPT, UPT, URZ, UR7, URZ, UP1, !UPT ;  /* 0x00000007ff0b7290 */ /* 0x000fe40008ffe4ff */
[----:B------:R-:W-:-:S07]  /*02e0*/  UIADD3.X UR7, UPT, UPT, URZ, UR7, URZ, UP0, !UPT ;  /* 0x00000007ff077290 */ /* 0x000fce00087fe4ff */
[----:B------:R3:W-:Y:S02]  /*02f0*/  UTMACCTL.PF [UR10] ;  /* 0x000000000a0079b9 */ /* 0x0007e40008040000 */
[----:B------:R3:W-:Y:S02]  /*0300*/  UTMACCTL.PF [UR6] ;  /* 0x00000000060079b9 */ /* 0x0007e40008040000 */
[----:B---3--:R-:W-:Y:S01]  /*0310*/  NOP ;  /* 0x0000000000007918 */ /* 0x008fe20000000000 */
.L_x_5:
[----:B------:R-:W-:Y:S05]  /*0320*/  BSYNC.RECONVERGENT B0 ;  /* 0x0000000000007941 */ /* 0x000fea0003800200 */
.L_x_4:
[----:B------:R-:W-:Y:S04]  /*0330*/  BSSY.RECONVERGENT B0, `(.L_x_6) ;  /* 0x000000a000007945 */ /* 0x000fe80003800200 */
        /* <DEDUP_REMOVED lines=9> */
.L_x_7:
[----:B------:R-:W-:Y:S05]  /*03d0*/  BSYNC.RECONVERGENT B0 ;  /* 0x0000000000007941 */ /* 0x000fea0003800200 */
.L_x_6:
[----:B------:R-:W3:Y:S01]  /*03e0*/  LDCU.64 UR6, c[0x0][0x888] ;  /* 0x00011100ff0677ac */ /* 0x000ee20008000a00 */
[----:B------:R-:W-:Y:S02]  /*03f0*/  UISETP.EQ.U32.AND UP1, UPT, UR4, URZ, UPT ;  /* 0x000000ff0400728c */ /* 0x000fe4000bf22070 */
[----:B------:R-:W-:Y:S02]  /*0400*/  UPLOP3.LUT UP2, UPT, UPT, UPT, UPT, 0x80, 0x8 ;  /* 0x000000000008789c */ /* 0x000fe40003f4f070 */
[----:B---3--:R-:W-:-:S04]  /*0410*/  UISETP.NE.U32.AND UP0, UPT, UR6, URZ, UPT ;  /* 0x000000ff0600728c */ /* 0x008fc8000bf05070 */
[----:B------:R-:W-:-:S04]  /*0420*/  UISETP.NE.AND.EX UP0, UPT, UR7, URZ, UPT, UP0 ;  /* 0x000000ff0700728c */ /* 0x000fc8000bf05300 */
[----:B------:R-:W-:-:S04]  /*0430*/  UISETP.EQ.OR.EX UP3, UPT, UR5, URZ, !UP0, UP1 ;  /* 0x000000ff0500728c */ /* 0x000fc8000c762710 */
[----:B------:R-:W-:-:S05]  /*0440*/  UP2UR UR53, UPR, URZ, 0x8 ;  /* 0x00000008ff357883 */ /* 0x000fca0008000000 */
[----:B------:R-:W-:Y:S07]  /*0450*/  BRA.U !UP3, `(.L_x_8) ;  /* 0x000000010b207547 */ /* 0x000fee000b800000 */
[----:B------:R-:W-:Y:S01]  /*0460*/  UISETP.NE.U32.AND UP2, UPT, UR4, URZ, UPT ;  /* 0x000000ff0400728c */ /* 0x000fe2000bf45070 */
[----:B-----5:R-:W-:Y:S01]  /*0470*/  FSETP.NEU.AND P0, PT, R49, RZ, PT ;  /* 0x000000ff3100720b */ /* 0x020fe20003f0d000 */
[----:B------:R-:W-:Y:S02]  /*0480*/  USEL UR4, URZ, 0xffffffff, UP0 ;  /* 0xffffffffff047887 */ /* 0x000fe40008000000 */
[----:B------:R-:W-:-:S10]  /*0490*/  UISETP.NE.AND.EX UP2, UPT, UR5, URZ, UPT, UP2 ;  /* 0x000000ff0500728c */ /* 0x000fd4000bf45320 */
[----:B------:R-:W-:Y:S01]  /*04a0*/  VOTEU.ANY UP1, P0 ;  /* 0x0000000000ff7886 */ /* 0x000fe20000020100 */
[----:B------:R-:W-:-:S04]  /*04b0*/  @!UP2 USEL UR4, URZ, 0xffffffff, UP1 ;  /* 0xffffffffff04a887 */ /* 0x000fc80008800000 */
[----:B------:R-:W-:-:S04]  /*04c0*/  ULOP3.LUT UR4, UR4, 0x1, URZ, 0xc0, !UPT ;  /* 0x0000000104047892 */ /* 0x000fc8000f8ec0ff */
[----:B------:R-:W-:-:S11]  /*04d0*/  UISETP.NE.U32.AND UP2, UPT, UR4, 0x1, UPT ;  /* 0x000000010400788c */ /* 0x000fd6000bf45070 */
.L_x_8:
[----:B-12---:R-:W1:Y:S01]  /*04e0*/  SHFL.IDX PT, R2, R103, RZ, 0x1f ;  /* 0x00001fff67027589 */ /* 0x006e6200000e0000 */
[----:B------:R-:W-:-:S04]  /*04f0*/  UISETP.NE.AND UP1, UPT, UR8, 0x2, UPT ;  /* 0x000000020800788c */ /* 0x000fc8000bf25270 */
[----:B------:R-:W-:Y:S01]  /*0500*/  USEL UR6, URZ, 0x1, UP1 ;  /* 0x00000001ff067887 */ /* 0x000fe20008800000 */
[----:B-1----:R-:W-:-:S13]  /*0510*/  ISETP.NE.AND P0, PT, R2, RZ, PT ;  /* 0x000000ff0200720c */ /* 0x002fda0003f05270 */
[----:B------:R-:W-:Y:S05]  /*0520*/  @P0 BRA `(.L_x_9) ;  /* 0x0000000000940947 */ /* 0x000fea0003800000 */
[----:B------:R-:W-:Y:S01]  /*0530*/  ELECT P0, URZ, PT ;  /* 0x0000000000ff782f */ /* 0x000fe20003800000 */
[----:B------:R-:W-:-:S12]  /*0540*/  BSSY.RECONVERGENT B0, `(.L_x_9) ;  /* 0x0000023000007945 */ /* 0x000fd80003800200 */
[----:B------:R-:W-:Y:S05]  /*0550*/  @!P0 BRA `(.L_x_10) ;  /* 0x0000000000848947 */ /* 0x000fea0003800000 */
[----:B------:R-:W1:Y:S01]  /*0560*/  S2UR UR5, SR_CgaCtaId ;  /* 0x00000000000579c3 */ /* 0x000e620000008800 */
[----:B------:R-:W-:Y:S01]  /*0570*/  UMOV UR7, 0x400 ;  /* 0x0000040000077882 */ /* 0x000fe20000000000 */
[----:B------:R-:W-:Y:S02]  /*0580*/  UMOV UR4, 0x1 ;  /* 0x0000000100047882 */ /* 0x000fe40000000000 */
[----:B------:R-:W-:-:S04]  /*0590*/  UIADD3 UR10, UPT, UPT, -UR4, 0x100000, URZ ;  /* 0x00100000040a7890 */ /* 0x000fc8000fffe1ff */
[----:B------:R-:W-:Y:S02]  /*05a0*/  USHF.L.U32 UR11, UR10, 0xb, URZ ;  /* 0x0000000b0a0b7899 */ /* 0x000fe400080006ff */
[----:B------:R-:W-:Y:S02]  /*05b0*/  USHF.L.U32 UR10, UR10, 0x1, URZ ;  /* 0x000000010a0a7899 */ /* 0x000fe400080006ff */
[----:B-1----:R-:W-:Y:S01]  /*05c0*/  ULEA UR5, UR5, UR7, 0x18 ;  /* 0x0000000705057291 */ /* 0x002fe2000f8ec0ff */
[----:B------:R-:W1:Y:S11]  /*05d0*/  FENCE.VIEW.ASYNC.S ;  /* 0x00000000000073c6 */ /* 0x000e760000000000 */
[----:B-1----:R1:W2:Y:S01]  /*05e0*/  SYNCS.EXCH.64 URZ, [UR5], UR10 ;  /* 0x0000000a05ff75b2 */ /* 0x0022a20008000100 */
[----:B------:R1:W3:Y:S01]  /*05f0*/  SYNCS.EXCH.64 URZ, [UR5+0x60], UR10 ;  /* 0x0000600a05ff75b2 */ /* 0x0002e20008000100 */
[----:B------:R1:W4:Y:S01]  /*0600*/  SYNCS.EXCH.64 URZ, [UR5+0x8], UR10 ;  /* 0x0000080a05ff75b2 */ /* 0x0003220008000100 */
[----:B------:R1:W1:Y:S01]  /*0610*/  SYNCS.EXCH.64 URZ, [UR5+0x68], UR10 ;  /* 0x0000680a05ff75b2 */ /* 0x0002620008000100 */
        /* <DEDUP_REMOVED lines=20> */
[----:B--2---:R-:W-:Y:S01]  /*0760*/  NOP ;  /* 0x0000000000007918 */ /* 0x004fe20000000000 */
.L_x_10:
[----:B-1----:R-:W-:Y:S05]  /*0770*/  BSYNC.RECONVERGENT B0 ;  /* 0x0000000000007941 */ /* 0x002fea0003800200 */
.L_x_9:
[----:B------:R-:W1:Y:S01]  /*0780*/  SHFL.IDX PT, R2, R103, RZ, 0x1f ;  /* 0x00001fff67027589 */ /* 0x000e6200000e0000 */
[----:B------:R-:W-:Y:S01]  /*0790*/  NOP ;  /* 0x0000000000007918 */ /* 0x000fe20000000000 */
[----:B-1----:R-:W-:-:S13]  /*07a0*/  ISETP.NE.AND P0, PT, R2, 0x1, PT ;  /* 0x000000010200780c */ /* 0x002fda0003f05270 */
[----:B------:R-:W-:Y:S05]  /*07b0*/  @P0 BRA `(.L_x_11) ;  /* 0x0000000000580947 */ /* 0x000fea0003800000 */
[----:B------:R-:W1:Y:S01]  /*07c0*/  S2UR UR7, SR_CgaCtaId ;  /* 0x00000000000779c3 */ /* 0x000e620000008800 */
[----:B------:R-:W-:Y:S01]  /*07d0*/  UMOV UR9, 0x400 ;  /* 0x0000040000097882 */ /* 0x000fe20000000000 */
[----:B------:R-:W-:Y:S01]  /*07e0*/  UMOV UR5, 0x20 ;  /* 0x0000002000057882 */ /* 0x000fe20000000000 */
[----:B------:R-:W-:Y:S01]  /*07f0*/  UMOV UR4, 0x80 ;  /* 0x0000008000047882 */ /* 0x000fe20000000000 */
[----:B------:R-:W-:-:S04]  /*0800*/  UIADD3 UR10, UPT, UPT, -UR5, 0x100000, URZ ;  /* 0x00100000050a7890 */ /* 0x000fc8000fffe1ff */
[----:B------:R-:W-:Y:S02]  /*0810*/  USHF.L.U32 UR11, UR10, 0xb, URZ ;  /* 0x0000000b0a0b7899 */ /* 0x000fe400080006ff */
[----:B------:R-:W-:Y:S02]  /*0820*/  USHF.L.U32 UR10, UR10, 0x1, URZ ;  /* 0x000000010a0a7899 */ /* 0x000fe400080006ff */
[----:B------:R-:W-:-:S04]  /*0830*/  UIADD3 UR4, UPT, UPT, -UR4, 0x100000, URZ ;  /* 0x0010000004047890 */ /* 0x000fc8000fffe1ff */
[----:B------:R-:W-:Y:S02]  /*0840*/  USHF.L.U32 UR5, UR4, 0xb, URZ ;  /* 0x0000000b04057899 */ /* 0x000fe400080006ff */
[----:B------:R-:W-:Y:S01]  /*0850*/  USHF.L.U32 UR4, UR4, 0x1, URZ ;  /* 0x0000000104047899 */ /* 0x000fe200080006ff */
[----:B------:R-:W-:Y:S01]  /*0860*/  ELECT P0, URZ, PT ;  /* 0x0000000000ff782f */ /* 0x000fe20003800000 */
[----:B-1----:R-:W-:Y:S01]  /*0870*/  ULEA UR7, UR7, UR9, 0x18 ;  /* 0x0000000907077291 */ /* 0x002fe2000f8ec0ff */
[----:B------:R-:W1:Y:S11]  /*0880*/  FENCE.VIEW.ASYNC.S ;  /* 0x00000000000073c6 */ /* 0x000e760000000000 */
[----:B-1----:R1:W2:Y:S01]  /*0890*/  SYNCS.EXCH.64 URZ, [UR7+0xc0], UR10 ;  /* 0x0000c00a07ff75b2 */ /* 0x0022a20008000100 */
[----:B------:R1:W1:Y:S01]  /*08a0*/  SYNCS.EXCH.64 URZ, [UR7+0xe0], UR4 ;  /* 0x0000e00407ff75b2 */ /* 0x0002620008000100 */
[----:B------:R1:W1:Y:S01]  /*08b0*/  SYNCS.EXCH.64 URZ, [UR7+0xc8], UR10 ;  /* 0x0000c80a07ff75b2 */ /* 0x0002620008000100 */
[----:B------:R1:W1:Y:S01]  /*08c0*/  SYNCS.EXCH.64 URZ, [UR7+0xe8], UR4 ;  /* 0x0000e80407ff75b2 */ /* 0x0002620008000100 */
[----:B------:R1:W1:Y:S01]  /*08d0*/  SYNCS.EXCH.64 URZ, [UR7+0xd0], UR10 ;  /* 0x0000d00a07ff75b2 */ /* 0x0002620008000100 */
[----:B------:R1:W1:Y:S01]  /*08e0*/  SYNCS.EXCH.64 URZ, [UR7+0xf0], UR4 ;  /* 0x0000f00407ff75b2 */ /* 0x0002620008000100 */
[----:B------:R1:W1:Y:S01]  /*08f0*/  SYNCS.EXCH.64 URZ, [UR7+0xd8], UR10 ;  /* 0x0000d80a07ff75b2 */ /* 0x0002620008000100 */
[----:B------:R1:W1:Y:S01]  /*0900*/  SYNCS.EXCH.64 URZ, [UR7+0xf8], UR4 ;  /* 0x0000f80407ff75b2 */ /* 0x0002620008000100 */
[----:B------:R-:W-:Y:S01]  /*0910*/  NOP ;  /* 0x0000000000007918 */ /* 0x000fe20000000000 */
.L_x_11:
[----:B------:R-:W3:Y:S01]  /*0920*/  SHFL.IDX PT, R2, R103, RZ, 0x1f ;  /* 0x00001fff67027589 */ /* 0x000ee200000e0000 */
[----:B------:R-:W-:Y:S01]  /*0930*/  NOP ;  /* 0x0000000000007918 */ /* 0x000fe20000000000 */
[----:B---3--:R-:W-:-:S13]  /*0940*/  ISETP.NE.AND P0, PT, R2, 0x3, PT ;  /* 0x000000030200780c */ /* 0x008fda0003f05270 */
[----:B------:R-:W-:Y:S05]  /*0950*/  @P0 BRA `(.L_x_12) ;  /* 0x0000000000300947 */ /* 0x000fea0003800000 */
[----:B-1----:R-:W1:Y:S01]  /*0960*/  S2UR UR5, SR_CgaCtaId ;  /* 0x00000000000579c3 */ /* 0x002e620000008800 */
[----:B------:R-:W-:Y:S01]  /*0970*/  UMOV UR7, 0x400 ;  /* 0x0000040000077882 */ /* 0x000fe20000000000 */
[----:B------:R-:W-:Y:S01]  /*0980*/  UMOV UR4, 0x20 ;  /* 0x0000002000047882 */ /* 0x000fe20000000000 */
[----:B------:R-:W-:Y:S01]  /*0990*/  ELECT P0, URZ, PT ;  /* 0x0000000000ff782f */ /* 0x000fe20003800000 */
[----:B------:R-:W-:-:S04]  /*09a0*/  UIADD3 UR10, UPT, UPT, -UR4, 0x100000, URZ ;  /* 0x00100000040a7890 */ /* 0x000fc8000fffe1ff */
[----:B------:R-:W-:Y:S02]  /*09b0*/  USHF.L.U32 UR11, UR10, 0xb, URZ ;  /* 0x0000000b0a0b7899 */ /* 0x000fe400080006ff */
[----:B------:R-:W-:Y:S02]  /*09c0*/  USHF.L.U32 UR10, UR10, 0x1, URZ ;  /* 0x000000010a0a7899 */ /* 0x000fe400080006ff */
[----:B-1----:R-:W-:Y:S01]  /*09d0*/  ULEA UR5, UR5, UR7, 0x18 ;  /* 0x0000000705057291 */ /* 0x002fe2000f8ec0ff */
[----:B------:R-:W1:Y:S11]  /*09e0*/  FENCE.VIEW.ASYNC.S ;  /* 0x00000000000073c6 */ /* 0x000e760000000000 */
[----:B-1----:R3:W1:Y:S01]  /*09f0*/  SYNCS.EXCH.64 URZ, [UR5+0x100], UR10 ;  /* 0x0001000a05ff75b2 */ /* 0x0026620008000100 */
[----:B------:R3:W1:Y:S02]  /*0a00*/  SYNCS.EXCH.64 URZ, [UR5+0x108], UR10 ;  /* 0x0001080a05ff75b2 */ /* 0x0006640008000100 */
[----:B---3--:R-:W-:Y:S01]  /*0a10*/  NOP ;  /* 0x0000000000007918 */ /* 0x008fe20000000000 */
.L_x_12:
[----:B------:R-:W3:Y:S01]  /*0a20*/  SHFL.IDX PT, R2, R103, RZ, 0x1f ;  /* 0x00001fff67027589 */ /* 0x000ee200000e0000 */
[----:B------:R-:W-:Y:S01]  /*0a30*/  NOP ;  /* 0x0000000000007918 */ /* 0x000fe20000000000 */
[----:B---3--:R-:W-:-:S13]  /*0a40*/  ISETP.NE.AND P0, PT, R2, 0x4, PT ;  /* 0x000000040200780c */ /* 0x008fda0003f05270 */
[----:B------:R-:W-:Y:S05]  /*0a50*/  @P0 BRA `(.L_x_13) ;  /* 0x0000000000440947 */ /* 0x000fea0003800000 */
[----:B-1----:R-:W1:Y:S01]  /*0a60*/  S2UR UR5, SR_CgaCtaId ;  /* 0x00000000000579c3 */ /* 0x002e620000008800 */
[----:B------:R-:W-:Y:S01]  /*0a70*/  UMOV UR9, 0x100 ;  /* 0x0000010000097882 */ /* 0x000fe20000000000 */
[----:B------:R-:W-:Y:S01]  /*0a80*/  UMOV UR7, 0x400 ;  /* 0x0000040000077882 */ /* 0x000fe20000000000 */
[----:B------:R-:W-:Y:S01]  /*0a90*/  USEL UR9, UR9, 0xe0, UP2 ;  /* 0x000000e009097887 */ /* 0x000fe20009000000 */
[----:B------:R-:W-:Y:S01]  /*0aa0*/  UMOV UR4, 0x1 ;  /* 0x0000000100047882 */ /* 0x000fe20000000000 */
[----:B------:R-:W-:Y:S01]  /*0ab0*/  ELECT P0, URZ, PT ;  /* 0x0000000000ff782f */ /* 0x000fe20003800000 */
[----:B------:R-:W-:-:S04]  /*0ac0*/  UIADD3 UR10, UPT, UPT, -UR4, 0x100000, URZ ;  /* 0x00100000040a7890 */ /* 0x000fc8000fffe1ff */
[----:B------:R-:W-:Y:S02]  /*0ad0*/  USHF.L.U32 UR11, UR10, 0xb, URZ ;  /* 0x0000000b0a0b7899 */ /* 0x000fe400080006ff */
[----:B------:R-:W-:Y:S02]  /*0ae0*/  USHF.L.U32 UR10, UR10, 0x1, URZ ;  /* 0x000000010a0a7899 */ /* 0x000fe400080006ff */
        /* <DEDUP_REMOVED lines=8> */
.L_x_13:
[----:B------:R-:W3:Y:S01]  /*0b70*/  SHFL.IDX PT, R2, R103, RZ, 0x1f ;  /* 0x00001fff67027589 */ /* 0x000ee200000e0000 */
[----:B------:R-:W-:Y:S01]  /*0b80*/  NOP ;  /* 0x0000000000007918 */ /* 0x000fe20000000000 */
[----:B---3--:R-:W-:-:S13]  /*0b90*/  ISETP.NE.AND P0, PT, R2, 0x5, PT ;  /* 0x000000050200780c */ /* 0x008fda0003f05270 */
[----:B------:R-:W-:Y:S05]  /*0ba0*/  @P0 BRA `(.L_x_14) ;  /* 0x0000000000480947 */ /* 0x000fea0003800000 */
[----:B-1----:R-:W1:Y:S01]  /*0bb0*/  S2UR UR7, SR_CgaCtaId ;  /* 0x00000000000779c3 */ /* 0x002e620000008800 */
        /* <DEDUP_REMOVED lines=12> */
[----:B-1----:R3:W1:Y:S01]  /*0c80*/  SYNCS.EXCH.64 URZ, [UR7+0x120], UR10 ;  /* 0x0001200a07ff75b2 */ /* 0x0026620008000100 */
[----:B------:R3:W1:Y:S01]  /*0c90*/  SYNCS.EXCH.64 URZ, [UR7+0x130], UR4 ;  /* 0x0001300407ff75b2 */ /* 0x0006620008000100 */
[----:B------:R3:W1:Y:S01]  /*0ca0*/  SYNCS.EXCH.64 URZ, [UR7+0x128], UR10 ;  /* 0x0001280a07ff75b2 */ /* 0x0006620008000100 */
[----:B------:R3:W1:Y:S02]  /*0cb0*/  SYNCS.EXCH.64 URZ, [UR7+0x138], UR4 ;  /* 0x0001380407ff75b2 */ /* 0x0006640008000100 */
[----:B---3--:R-:W-:Y:S01]  /*0cc0*/  NOP ;  /* 0x0000000000007918 */ /* 0x008fe20000000000 */
.L_x_14:
[----:B-1----:R-:W1:Y:S01]  /*0cd0*/  S2UR UR5, SR_CTAID.X ;  /* 0x00000000000579c3 */ /* 0x002e620000002500 */
[----:B------:R-:W-:-:S05]  /*0ce0*/  CS2R.32 R91, SR_CgaSize ;  /* 0x00000000005b7805 */ /* 0x000fca0000008a00 */
[----:B------:R-:W-:-:S05]  /*0cf0*/  IMAD R91, R91, -0xa0, RZ ;  /* 0xffffff605b5b7824 */ /* 0x000fca00078e02ff */
[----:B------:R-:W-:-:S14]  /*0d00*/  R2UR UR9, R91 ;  /* 0x000000005b0972ca */ /* 0x000fdc00000e0000 */
[----:B------:R-:W3:Y:S01]  /*0d10*/  LDCU UR9, c[0x0][UR9+0x2b0] ;  /* 0x00005600090977ac */ /* 0x000ee20008000800 */
[----:B------:R-:W-:Y:S01]  /*0d20*/  NOP ;  /* 0x0000000000007918 */ /* 0x000fe20000000000 */
[----:B------:R-:W-:-:S05]  /*0d30*/  CS2R.32 R91, SR_CgaSize ;  /* 0x00000000005b7805 */ /* 0x000fca0000008a00 */
[----:B------:R-:W-:-:S05]  /*0d40*/  IMAD R91, R91, -0xa0, RZ ;  /* 0xffffff605b5b7824 */ /* 0x000fca00078e02ff */
[----:B------:R-:W-:-:S14]  /*0d50*/  R2UR UR7, R91 ;  /* 0x000000005b0772ca */ /* 0x000fdc00000e0000 */
[----:B------:R-:W2:Y:S01]  /*0d60*/  LDCU UR7, c[0x0][UR7+0x2b4] ;  /* 0x00005680070777ac */ /* 0x000ea20008000800 */
[----:B------:R-:W4:Y:S08]  /*0d70*/  S2UR UR4, SR_CTAID.Y ;  /* 0x00000000000479c3 */ /* 0x000f300000002600 */
[----:B------:R-:W2:Y:S01]  /*0d80*/  LDC R10, c[0x0][0xb24] ;  /* 0x0002c900ff0a7b82 */ /* 0x000ea20000000800 */
[----:B-1----:R-:W-:-:S02]  /*0d90*/  I2FP.F32.U32 R91, UR5 ;  /* 0x00000005005b7c45 */ /* 0x002fc40008201000 */
[----:B------:R-:W-:-:S05]  /*0da0*/  CS2R.32 R3, SR_CgaSize ;  /* 0x0000000000037805 */ /* 0x000fca0000008a00 */
[----:B------:R-:W-:-:S06]  /*0db0*/  IMAD R3, R3, -0xa0, RZ ;  /* 0xffffff6003037824 */ /* 0x000fcc00078e02ff */
[----:B------:R-:W1:Y:S01]  /*0dc0*/  LDC R3, c[0x0][R3+0x2a0] ;  /* 0x0000a80003037b82 */ /* 0x000e620000000800 */
[----:B------:R-:W-:Y:S01]  /*0dd0*/  MOV R17, UR5 ;  /* 0x0000000500117c02 */ /* 0x000fe20008000f00 */
[----:B---3--:R-:W-:Y:S01]  /*0de0*/  FMUL R91, R91, UR9 ;  /* 0x000000095b5b7c20 */ /* 0x008fe20008400000 */
[----:B----4-:R-:W-:Y:S02]  /*0df0*/  I2FP.F32.U32 R90, UR4 ;  /* 0x00000004005a7c45 */ /* 0x010fe40008201000 */
[----:B------:R-:W-:-:S05]  /*0e00*/  CS2R.32 R2, SR_CgaSize ;  /* 0x0000000000027805 */ /* 0x000fca0000008a00 */
[----:B------:R-:W-:-:S06]  /*0e10*/  IMAD R2, R2, -0xa0, RZ ;  /* 0xffffff6002027824 */ /* 0x000fcc00078e02ff */
[----:B------:R-:W3:Y:S01]  /*0e20*/  LDC R2, c[0x0][R2+0x2a4] ;  /* 0x0000a90002027b82 */ /* 0x000ee20000000800 */
[----:B------:R-:W-:Y:S01]  /*0e30*/  MOV R14, UR4 ;  /* 0x00000004000e7c02 */ /* 0x000fe20008000f00 */
[----:B------:R-:W4:Y:S01]  /*0e40*/  F2I.U32.TRUNC.NTZ R91, R91 ;  /* 0x0000005b005b7305 */ /* 0x000f22000020f000 */
[----:B--2---:R-:W-:-:S05]  /*0e50*/  FMUL R90, R90, UR7 ;  /* 0x000000075a5a7c20 */ /* 0x004fca0008400000 */
[----:B------:R-:W-:Y:S01]  /*0e60*/  BAR.SYNC.DEFER_BLOCKING 0x0 ;  /* 0x0000000000007b1d */ /* 0x000fe20000010000 */
[----:B------:R-:W-:-:S05]  /*0e70*/  ISETP.GE.AND P0, PT, R10, 0x1, PT ;  /* 0x000000010a00780c */ /* 0x000fca0003f06270 */
[----:B------:R-:W2:Y:S02]  /*0e80*/  F2I.U32.TRUNC.NTZ R90, R90 ;  /* 0x0000005a005a7305 */ /* 0x000ea4000020f000 */
[----:B------:R-:W3:Y:S01]  /*0e90*/  S2UR UR57, SR_CTAID.Z ;  /* 0x00000000003979c3 */ /* 0x000ee20000002700 */
[----:B----4-:R-:W-:-:S05]  /*0ea0*/  IADD3 R91, PT, PT, -R91, RZ, RZ ;  /* 0x000000ff5b5b7210 */ /* 0x010fca0007ffe1ff */
[----:B-1----:R-:W-:Y:S01]  /*0eb0*/  IMAD R91, R3, R91, UR5 ;  /* 0x00000005035b7e24 */ /* 0x002fe2000f8e025b */
[----:B--2---:R-:W-:-:S05]  /*0ec0*/  IADD3 R90, PT, PT, -R90, RZ, RZ ;  /* 0x000000ff5a5a7210 */ /* 0x004fca0007ffe1ff */
[----:B---3--:R-:W-:Y:S01]  /*0ed0*/  IMAD R90, R2, R90, UR4 ;  /* 0x00000004025a7e24 */ /* 0x008fe2000f8e025a */
[----:B------:R-:W-:Y:S06]  /*0ee0*/  @!P0 BRA `(.L_x_15) ;  /* 0x0000000000b88947 */ /* 0x000fec0003800000 */
[----:B------:R-:W1:Y:S01]  /*0ef0*/  LDC.64 R4, c[0x0][0xb18] ;  /* 0x0002c600ff047b82 */ /* 0x000e620000000a00 */
[----:B------:R-:W-:-:S07]  /*0f00*/  ISETP.NE.AND P0, PT, R10, 0x1, PT ;  /* 0x000000010a00780c */ /* 0x000fce0003f05270 */
[----:B------:R-:W2:Y:S08]  /*0f10*/  LDC R9, c[0x0][0xb0c] ;  /* 0x0002c300ff097b82 */ /* 0x000eb00000000800 */
[----:B------:R-:W3:Y:S08]  /*0f20*/  LDC R12, c[0x0][0x370] ;  /* 0x0000dc00ff0c7b82 */ /* 0x000ef00000000800 */
[----:B------:R-:W4:Y:S01]  /*0f30*/  LDC R11, c[0x0][0x374] ;  /* 0x0000dd00ff0b7b82 */ /* 0x000f220000000800 */
[----:B-1----:R-:W-:-:S07]  /*0f40*/  ISETP.NE.AND P1, PT, R4, 0x1, PT ;  /* 0x000000010400780c */ /* 0x002fce0003f25270 */
[----:B------:R-:W3:Y:S01]  /*0f50*/  LDC.64 R6, c[0x0][0xb10] ;  /* 0x0002c400ff067b82 */ /* 0x000ee20000000a00 */
[----:B--2---:R-:W-:-:S07]  /*0f60*/  ISETP.NE.AND P2, PT, R9, 0x1, PT ;  /* 0x000000010900780c */ /* 0x004fce0003f45270 */
[----:B------:R-:W1:Y:S08]  /*0f70*/  LDC R8, c[0x0][0xb20] ;  /* 0x0002c800ff087b82 */ /* 0x000e700000000800 */
[----:B------:R-:W2:Y:S01]  /*0f80*/  LDC.64 R2, c[0x0][0xb28] ;  /* 0x0002ca00ff027b82 */ /* 0x000ea20000000a00 */
[----:B----4-:R-:W-:-:S04]  /*0f90*/  IMAD.HI.U32 R13, R11, R5, RZ ;  /* 0x000000050b0d7227 */ /* 0x010fc800078e00ff */
[----:B------:R-:W-:-:S04]  /*0fa0*/  IMAD.HI.U32 R5, R14, R5, RZ ;  /* 0x000000050e057227 */ /* 0x000fc800078e00ff */
[----:B---3--:R-:W-:-:S05]  /*0fb0*/  IMAD.HI.U32 R15, R12, R6, RZ ;  /* 0x000000060c0f7227 */ /* 0x008fca00078e00ff */
[-C--:B------:R-:W-:Y:S01]  /*0fc0*/  @P2 SHF.R.U32.HI R12, RZ, R7.reuse, R15 ;  /* 0x00000007ff0c2219 */ /* 0x080fe2000001160f */
[----:B------:R-:W-:Y:S01]  /*0fd0*/  IMAD.HI.U32 R15, R17, R6, RZ ;  /* 0x00000006110f7227 */ /* 0x000fe200078e00ff */
[-C--:B-1----:R-:W-:Y:S02]  /*0fe0*/  @P1 SHF.R.U32.HI R11, RZ, R8.reuse, R13 ;  /* 0x00000008ff0b1219 */ /* 0x082fe4000001160d */
[----:B------:R-:W-:Y:S02]  /*0ff0*/  SHF.R.U32.HI R5, RZ, R8, R5 ;  /* 0x00000008ff057219 */ /* 0x000fe40000011605 */
[----:B------:R-:W-:Y:S02]  /*1000*/  SHF.R.U32.HI R15, RZ, R7, R15 ;  /* 0x00000007ff0f7219 */ /* 0x000fe4000001160f */
[----:B------:R-:W-:Y:S01]  /*1010*/  SEL R5, R14, R5, !P1 ;  /* 0x000000050e057207 */ /* 0x000fe20004800000 */
[----:B--2---:R-:W-:Y:S01]  /*1020*/  IMAD.HI.U32 R13, R11, R2, RZ ;  /* 0x000000020b0d7227 */ /* 0x004fe200078e00ff */
[----:B------:R-:W-:-:S03]  /*1030*/  SEL R15, R17, R15, !P2 ;  /* 0x0000000f110f7207 */ /* 0x000fc60005000000 */
[----:B------:R-:W-:Y:S01]  /*1040*/  IMAD.HI.U32 R6, R12, R2, RZ ;  /* 0x000000020c067227 */ /* 0x000fe200078e00ff */
[----:B------:R-:W-:-:S04]  /*1050*/  @P0 SHF.R.U32.HI R11, RZ, R3, R13 ;  /* 0x00000003ff0b0219 */ /* 0x000fc8000001160d */
[----:B------:R-:W-:Y:S01]  /*1060*/  @P0 SHF.R.U32.HI R12, RZ, R3, R6 ;  /* 0x00000003ff0c0219 */ /* 0x000fe20000011606 */
[----:B------:R-:W-:-:S04]  /*1070*/  IMAD R11, R11, R10, RZ ;  /* 0x0000000a0b0b7224 */ /* 0x000fc800078e02ff */
[----:B------:R-:W-:Y:S01]  /*1080*/  IMAD R6, R12, R10, RZ ;  /* 0x0000000a0c067224 */ /* 0x000fe200078e02ff */
[----:B------:R-:W-:-:S04]  /*1090*/  ISETP.GE.AND P1, PT, R5, R11, PT ;  /* 0x0000000b0500720c */ /* 0x000fc80003f26270 */
[----:B------:R-:W-:Y:S01]  /*10a0*/  ISETP.GE.OR P1, PT, R15, R6, P1 ;  /* 0x000000060f00720c */ /* 0x000fe20000f26670 */
[----:B------:R-:W-:-:S05]  /*10b0*/  IMAD.HI.U32 R6, R5, R2, RZ ;  /* 0x0000000205067227 */ /* 0x000fca00078e00ff */
[----:B------:R-:W-:-:S04]  /*10c0*/  SHF.R.U32.HI R6, RZ, R3, R6 ;  /* 0x00000003ff067219 */ /* 0x000fc80000011606 */
[----:B------:R-:W-:-:S03]  /*10d0*/  SEL R6, R5, R6, !P0 ;  /* 0x0000000605067207 */ /* 0x000fc60004000000 */
[----:B------:R-:W-:Y:S01]  /*10e0*/  @!P1 IMAD.HI.U32 R7, R15, R2, RZ ;  /* 0x000000020f079227 */ /* 0x000fe200078e00ff */
[----:B------:R-:W-:-:S04]  /*10f0*/  IADD3 R2, PT, PT, -R6, RZ, RZ ;  /* 0x000000ff06027210 */ /* 0x000fc80007ffe1ff */
[----:B------:R-:W-:Y:S01]  /*1100*/  @!P1 SHF.R.U32.HI R3, RZ, R3, R7 ;  /* 0x00000003ff039219 */ /* 0x000fe20000011607 */
[----:B------:R-:W-:Y:S01]  /*1110*/  IMAD R2, R10, R2, R5 ;  /* 0x000000020a027224 */ /* 0x000fe200078e0205 */
[----:B------:R-:W-:Y:S02]  /*1120*/  IADD3 R7, PT, PT, -R5, RZ, RZ ;  /* 0x000000ff05077210 */ /* 0x000fe40007ffe1ff */
[----:B------:R-:W-:-:S03]  /*1130*/  @!P1 SEL R3, R15, R3, !P0 ;  /* 0x000000030f039207 */ /* 0x000fc60004000000 */
[----:B------:R-:W-:Y:S02]  /*1140*/  IMAD R7, R4, R7, R14 ;  /* 0x0000000704077224 */ /* 0x000fe400078e020e */
[--C-:B------:R-:W-:Y:S02]  /*1150*/  @!P1 IMAD.IADD R6, R6, 0x1, -R3.reuse ;  /* 0x0000000106069824 */ /* 0x100fe400078e0a03 */
[----:B------:R-:W-:Y:S01]  /*1160*/  @!P1 IMAD R3, R2, R12, R3 ;  /* 0x0000000c02039224 */ /* 0x000fe200078e0203 */
[----:B------:R-:W-:Y:S01]  /*1170*/  IADD3 R2, PT, PT, -R15, RZ, RZ ;  /* 0x000000ff0f027210 */ /* 0x000fe20007ffe1ff */
[----:B------:R-:W-:Y:S02]  /*1180*/  @!P1 IMAD R5, R6, R10, R15 ;  /* 0x0000000a06059224 */ /* 0x000fe400078e020f */
[----:B------:R-:W-:Y:S02]  /*1190*/  @!P1 IMAD.MOV.U32 R15, RZ, RZ, R3 ;  /* 0x000000ffff0f9224 */ /* 0x000fe400078e0003 */
[----:B------:R-:W-:-:S02]  /*11a0*/  IMAD R2, R9, R2, R17 ;  /* 0x0000000209027224 */ /* 0x000fc400078e0211 */
[----:B------:R-:W-:Y:S02]  /*11b0*/  IMAD R14, R5, R4, R7 ;  /* 0x00000004050e7224 */ /* 0x000fe400078e0207 */
[----:B------:R-:W-:Y:S02]  /*11c0*/  IMAD R17, R15, R9, R2 ;  /* 0x000000090f117224 */ /* 0x000fe400078e0202 */
.L_x_15:
[----:B------:R-:W1:Y:S01]  /*11d0*/  LDCU UR4, c[0x0][0xb30] ;  /* 0x00016600ff0477ac */ /* 0x000e620008000800 */
[----:B------:R-:W2:Y:S08]  /*11e0*/  S2UR UR45, SR_CgaCtaId ;  /* 0x00000000002d79c3 */ /* 0x000eb00000008800 */
[----:B------:R-:W3:Y:S01]  /*11f0*/  LDC R40, c[0x0][0xb24] ;  /* 0x0002c900ff287b82 */ /* 0x000ee20000000800 */
[----:B-1----:R-:W-:-:S09]  /*1200*/  UISETP.NE.AND UP1, UPT, UR4, 0x1, UPT ;  /* 0x000000010400788c */ /* 0x002fd2000bf25270 */
[----:B--2---:R-:W-:Y:S05]  /*1210*/  BRA.U UP1, `(.L_x_16) ;  /* 0x0000000101407547 */ /* 0x004fea000b800000 */
[----:B------:R-:W1:Y:S08]  /*1220*/  LDC.64 R4, c[0x0][0xb10] ;  /* 0x0002c400ff047b82 */ /* 0x000e700000000a00 */
[----:B------:R-:W2:Y:S08]  /*1230*/  LDC.64 R2, c[0x0][0xb18] ;  /* 0x0002c600ff027b82 */ /* 0x000eb00000000a00 */
[----:B------:R-:W4:Y:S08]  /*1240*/  LDC R6, c[0x0][0xb20] ;  /* 0x0002c800ff067b82 */ /* 0x000f300000000800 */
[----:B------:R-:W3:Y:S01]  /*1250*/  LDC R7, c[0x0][0xb0c] ;  /* 0x0002c300ff077b82 */ /* 0x000ee20000000800 */
[----:B-1----:R-:W-:-:S05]  /*1260*/  IMAD.HI.U32 R4, R17, R4, RZ ;  /* 0x0000000411047227 */ /* 0x002fca00078e00ff */
[----:B------:R-:W-:Y:S01]  /*1270*/  SHF.R.U32.HI R4, RZ, R5, R4 ;  /* 0x00000005ff047219 */ /* 0x000fe20000011604 */
[----:B--2---:R-:W-:Y:S01]  /*1280*/  IMAD.HI.U32 R3, R14, R3, RZ ;  /* 0x000000030e037227 */ /* 0x004fe200078e00ff */
[----:B------:R-:W-:-:S04]  /*1290*/  ISETP.NE.AND P0, PT, R2, 0x1, PT ;  /* 0x000000010200780c */ /* 0x000fc80003f05270 */
[----:B----4-:R-:W-:-:S04]  /*12a0*/  SHF.R.U32.HI R3, RZ, R6, R3 ;  /* 0x00000006ff037219 */ /* 0x010fc80000011603 */
[----:B------:R-:W-:Y:S02]  /*12b0*/  SEL R3, R14, R3, !P0 ;  /* 0x000000030e037207 */ /* 0x000fe40004000000 */
[----:B---3--:R-:W-:-:S04]  /*12c0*/  ISETP.NE.AND P1, PT, R7, 0x1, PT ;  /* 0x000000010700780c */ /* 0x008fc80003f25270 */
[----:B------:R-:W-:-:S05]  /*12d0*/  SEL R4, R17, R4, !P1 ;  /* 0x0000000411047207 */ /* 0x000fca0004800000 */
[----:B------:R-:W-:Y:S02]  /*12e0*/  IMAD.IADD R5, R3, 0x1, -R4 ;  /* 0x0000000103057824 */ /* 0x000fe400078e0a04 */
[----:B------:R-:W-:Y:S02]  /*12f0*/  IMAD.IADD R3, R4, 0x1, -R3 ;  /* 0x0000000104037824 */ /* 0x000fe400078e0a03 */
[----:B------:R-:W-:Y:S02]  /*1300*/  IMAD R17, R5, R7, R17 ;  /* 0x0000000705117224 */ /* 0x000fe400078e0211 */
[----:B------:R-:W-:-:S07]  /*1310*/  IMAD R14, R3, R2, R14 ;  /* 0x00000002030e7224 */ /* 0x000fce00078e020e */
.L_x_16:
[----:B------:R-:W-:Y:S01]  /*1320*/  BAR.SYNC.DEFER_BLOCKING 0x0 ;  /* 0x0000000000007b1d */ /* 0x000fe20000010000 */
[----:B------:R-:W-:Y:S01]  /*1330*/  UISETP.NE.AND UP1, UPT, UR8, 0x2, UPT ;  /* 0x000000020800788c */ /* 0x000fe2000bf25270 */
[----:B------:R-:W-:Y:S02]  /*1340*/  ISETP.NE.OR P5, PT, R0, 0x2, !P5 ;  /* 0x000000020000780c */ /* 0x000fe40006fa5670 */
[----:B------:R-:W-:-:S06]  /*1350*/  LOP3.LUT R2, R101, 0x1f, RZ, 0xc0, !PT ;  /* 0x0000001f65027812 */ /* 0x000fcc00078ec0ff */
[----:B------:R-:W-:Y:S05]  /*1360*/  BRA.U UP1, `(.L_x_17) ;  /* 0x0000001901e47547 */ /* 0x000fea000b800000 */
[----:B------:R-:W1:Y:S01]  /*1370*/  LDCU UR6, c[0x0][0x388] ;  /* 0x00007100ff0677ac */ /* 0x000e620008000800 */
[----:B------:R-:W2:Y:S01]  /*1380*/  LDC R10, c[0x0][0x370] ;  /* 0x0000dc00ff0a7b82 */ /* 0x000ea20000000800 */
[----:B------:R-:W-:Y:S01]  /*1390*/  PLOP3.LUT P0, PT, PT, PT, UP2, 0x80, 0x8 ;  /* 0x000000000008781c */ /* 0x000fe20003f0f028 */
[----:B------:R-:W-:Y:S01]  /*13a0*/  IMAD.MOV.U32 R13, RZ, RZ, RZ ;  /* 0x000000ffff0d7224 */ /* 0x000fe200078e00ff */
[----:B------:R-:W4:Y:S01]  /*13b0*/  LDCU UR4, c[0x0][0x38c] ;  /* 0x00007180ff0477ac */ /* 0x000f220008000800 */
[----:B------:R-:W-:Y:S02]  /*13c0*/  ISETP.EQ.OR P4, PT, R2, RZ, P5 ;  /* 0x000000ff0200720c */ /* 0x000fe40002f82670 */
[----:B------:R-:W-:Y:S01]  /*13d0*/  PLOP3.LUT P0, PT, P0, PT, PT, 0x8, 0x80 ;  /* 0x000000000080781c */ /* 0x000fe2000070e170 */
[----:B------:R-:W3:Y:S01]  /*13e0*/  LDCU UR35, c[0x0][0x390] ;  /* 0x00007200ff2377ac */ /* 0x000ee20008000800 */
[----:B------:R-:W2:Y:S01]  /*13f0*/  LDC R0, c[0x0][0x374] ;  /* 0x0000dd00ff007b82 */ /* 0x000ea20000000800 */
[----:B------:R-:W2:Y:S01]  /*1400*/  LDCU.64 UR36, c[0x0][0x348] ;  /* 0x00006900ff2477ac */ /* 0x000ea20008000a00 */
[----:B------:R-:W-:Y:S01]  /*1410*/  UMOV UR33, 0x1 ;  /* 0x0000000100217882 */ /* 0x000fe20000000000 */
[----:B------:R-:W-:Y:S01]  /*1420*/  UMOV UR32, URZ ;  /* 0x000000ff00207c82 */ /* 0x000fe20008000000 */
[----:B-1----:R-:W-:Y:S01]  /*1430*/  UIADD3 UR6, UPT, UPT, UR6, 0x1f, URZ ;  /* 0x0000001f06067890 */ /* 0x002fe2000fffe0ff */
[----:B------:R-:W-:Y:S01]  /*1440*/  UMOV UR20, URZ ;  /* 0x000000ff00147c82 */ /* 0x000fe20008000000 */
[----:B------:R-:W-:-:S02]  /*1450*/  UMOV UR31, URZ ;  /* 0x000000ff001f7c82 */ /* 0x000fc40008000000 */
[----:B------:R-:W-:-:S04]  /*1460*/  USHF.R.S32.HI UR5, URZ, 0x1f, UR6 ;  /* 0x0000001fff057899 */ /* 0x000fc80008011406 */
[----:B------:R-:W-:-:S04]  /*1470*/  ULEA.HI UR5, UR5, UR6, URZ, 0x5 ;  /* 0x0000000605057291 */ /* 0x000fc8000f8f28ff */
[----:B------:R-:W-:-:S04]  /*1480*/  USHF.R.S32.HI UR5, URZ, 0x5, UR5 ;  /* 0x00000005ff057899 */ /* 0x000fc80008011405 */
[----:B----4-:R-:W-:-:S04]  /*1490*/  UIMAD UR4, UR5, UR4, URZ ;  /* 0x00000004050472a4 */ /* 0x010fc8000f8e02ff */
[----:B---3--:R-:W-:-:S04]  /*14a0*/  UIMAD UR35, UR4, UR35, URZ ;  /* 0x00000023042372a4 */ /* 0x008fc8000f8e02ff */
[----:B------:R-:W-:Y:S02]  /*14b0*/  UISETP.NE.AND UP1, UPT, UR35, URZ, UPT ;  /* 0x000000ff2300728c */ /* 0x000fe4000bf25270 */
[----:B------:R-:W-:-:S04]  /*14c0*/  UISETP.LT.U32.AND UP0, UPT, UR35, 0xc, UPT ;  /* 0x0000000c2300788c */ /* 0x000fc8000bf01070 */
[----:B------:R-:W-:-:S04]  /*14d0*/  USEL UR34, UR35, 0xc, UP0 ;  /* 0x0000000c23227887 */ /* 0x000fc80008000000 */
[----:B------:R-:W-:Y:S02]  /*14e0*/  UIADD3 UR23, UPT, UPT, UR34, -0x1, URZ ;  /* 0xffffffff22177890 */ /* 0x000fe4000fffe0ff */
[----:B------:R-:W-:Y:S02]  /*14f0*/  @!UP1 UIADD3 UR23, UPT, UPT, UR34, URZ, URZ ;  /* 0x000000ff22179290 */ /* 0x000fe4000fffe0ff */
[----:B------:R-:W-:Y:S02]  /*1500*/  UIADD3 UR34, UPT, UPT, UR35, -UR34, URZ ;  /* 0x8000002223227290 */ /* 0x000fe4000fffe0ff */
[----:B--2---:R-:W-:-:S12]  /*1510*/  UIADD3 UR23, UPT, UPT, UR23, 0x1, URZ ;  /* 0x0000000117177890 */ /* 0x004fd8000fffe0ff */
.L_x_33:
[----:B------:R-:W1:Y:S01]  /*1520*/  S2UR UR22, SR_CgaCtaId ;  /* 0x00000000001679c3 */ /* 0x000e620000008800 */
[----:B------:R-:W-:Y:S01]  /*1530*/  UMOV UR4, 0x400 ;  /* 0x0000040000047882 */ /* 0x000fe20000000000 */
[----:B------:R-:W-:Y:S01]  /*1540*/  IMAD.U32 R2, RZ, RZ, UR33 ;  /* 0x00000021ff027e24 */ /* 0x000fe2000f8e00ff */
[----:B------:R-:W-:Y:S01]  /*1550*/  UISETP.NE.AND UP0, UPT, UR35, URZ, UPT ;  /* 0x000000ff2300728c */ /* 0x000fe2000bf05270 */
[----:B------:R-:W-:Y:S01]  /*1560*/  R2UR UR27, R14 ;  /* 0x000000000e1b72ca */ /* 0x000fe200000e0000 */
[----:B------:R-:W-:Y:S01]  /*1570*/  IMAD.SHL.U32 R17, R17, 0x80, RZ ;  /* 0x0000008011117824 */ /* 0x000fe200078e00ff */
[----:B------:R-:W-:Y:S01]  /*1580*/  UMOV UR30, URZ ;  /* 0x000000ff001e7c82 */ /* 0x000fe20008000000 */
[----:B------:R-:W-:Y:S01]  /*1590*/  SHF.L.U32 R2, R2, 0x1f, RZ ;  /* 0x0000001f02027819 */ /* 0x000fe200000006ff */
[----:B------:R-:W-:Y:S01]  /*15a0*/  UMOV UR29, URZ ;  /* 0x000000ff001d7c82 */ /* 0x000fe20008000000 */
[----:B------:R-:W-:-:S08]  /*15b0*/  UMOV UR28, URZ ;  /* 0x000000ff001c7c82 */ /* 0x000fd00008000000 */
[----:B------:R-:W-:Y:S02]  /*15c0*/  USHF.L.U32 UR27, UR27, 0x7, URZ ;  /* 0x000000071b1b7899 */ /* 0x000fe400080006ff */
[----:B-1----:R-:W-:-:S04]  /*15d0*/  ULEA UR22, UR22, UR4, 0x18 ;  /* 0x0000000416167291 */ /* 0x002fc8000f8ec0ff */
[----:B------:R-:W-:-:S09]  /*15e0*/  ULEA UR4, UR32, UR22, 0x3 ;  /* 0x0000001620047291 */ /* 0x000fd2000f8e18ff */
[----:B----4-:R1:W2:Y:S01]  /*15f0*/  SYNCS.PHASECHK.TRANS64.TRYWAIT P2, [UR4+0x60], R2 ;  /* 0x00006002ff0075a7 */ /* 0x0102a20008041104 */
[----:B---3--:R-:W-:Y:S05]  /*1600*/  BRA.U !UP0, `(.L_x_18) ;  /* 0x0000000508687547 */ /* 0x008fea000b800000 */
[----:B------:R-:W3:Y:S01]  /*1610*/  LDC.64 R8, c[0x0][0x480] ;  /* 0x00012000ff087b82 */ /* 0x000ee20000000a00 */
[----:B------:R-:W4:Y:S01]  /*1620*/  LDCU UR16, c[0x0][0x390] ;  /* 0x00007200ff1077ac */ /* 0x000f220008000800 */
[----:B------:R-:W2:Y:S06]  /*1630*/  LDCU UR17, c[0x0][0x38c] ;  /* 0x00007180ff1177ac */ /* 0x000eac0008000800 */
[----:B------:R-:W4:Y:S01]  /*1640*/  LDC.64 R6, c[0x0][0x488] ;  /* 0x00012200ff067b82 */ /* 0x000f220000000a00 */
[----:B------:R-:W2:Y:S01]  /*1650*/  LDCU.64 UR14, c[0x0][0x4b8] ;  /* 0x00009700ff0e77ac */ /* 0x000ea20008000a00 */
[----:B------:R-:W-:Y:S01]  /*1660*/  UIADD3 UR31, UPT, UPT, UR23, UR20, URZ ;  /* 0x00000014171f7290 */ /* 0x000fe2000fffe0ff */
[----:B------:R-:W-:-:S05]  /*1670*/  UMOV UR30, URZ ;  /* 0x000000ff001e7c82 */ /* 0x000fca0008000000 */
[----:B-1----:R-:W1:Y:S01]  /*1680*/  LDC.64 R2, c[0x0][0x490] ;  /* 0x00012400ff027b82 */ /* 0x002e620000000a00 */
[----:B------:R-:W-:Y:S01]  /*1690*/  UMOV UR18, UR32 ;  /* 0x0000002000127c82 */ /* 0x000fe20008000000 */
[----:B------:R-:W-:Y:S01]  /*16a0*/  UMOV UR28, URZ ;  /* 0x000000ff001c7c82 */ /* 0x000fe20008000000 */
[----:B------:R-:W-:Y:S01]  /*16b0*/  UMOV UR29, URZ ;  /* 0x000000ff001d7c82 */ /* 0x000fe20008000000 */
[----:B---3--:R-:W-:Y:S01]  /*16c0*/  IMAD.HI.U32 R9, R17, R9, RZ ;  /* 0x0000000911097227 */ /* 0x008fe200078e00ff */
[----:B------:R-:W-:-:S03]  /*16d0*/  ISETP.NE.AND P1, PT, R8, 0x1, PT ;  /* 0x000000010800780c */ /* 0x000fc60003f25270 */
[----:B------:R-:W3:Y:S01]  /*16e0*/  LDC.64 R4, c[0x0][0x4b0] ;  /* 0x00012c00ff047b82 */ /* 0x000ee20000000a00 */
[----:B----4-:R-:W-:-:S04]  /*16f0*/  SHF.R.U32.HI R6, RZ, R6, R9 ;  /* 0x00000006ff067219 */ /* 0x010fc80000011609 */
[----:B------:R-:W-:Y:S02]  /*1700*/  SEL R6, R17, R6, !P1 ;  /* 0x0000000611067207 */ /* 0x000fe40004800000 */
[----:B------:R-:W-:Y:S02]  /*1710*/  ISETP.NE.AND P1, PT, R7, 0x1, PT ;  /* 0x000000010700780c */ /* 0x000fe40003f25270 */
[C---:B------:R-:W-:Y:S01]  /*1720*/  R2UR UR4, R6.reuse ;  /* 0x00000000060472ca */ /* 0x040fe200000e0000 */
[----:B-1----:R-:W-:-:S04]  /*1730*/  IMAD.HI.U32 R2, R6, R2, RZ ;  /* 0x0000000206027227 */ /* 0x002fc800078e00ff */
[----:B------:R-:W-:Y:S01]  /*1740*/  IMAD.MOV R14, RZ, RZ, -R6 ;  /* 0x000000ffff0e7224 */ /* 0x000fe200078e0a06 */
[----:B------:R-:W-:-:S03]  /*1750*/  SHF.R.U32.HI R2, RZ, R3, R2 ;  /* 0x00000003ff027219 */ /* 0x000fc60000011602 */
[----:B------:R-:W-:Y:S01]  /*1760*/  IMAD R14, R8, R14, R17 ;  /* 0x0000000e080e7224 */ /* 0x000fe200078e0211 */
[----:B------:R-:W-:Y:S01]  /*1770*/  R2UR UR13, R2 ;  /* 0x00000000020d72ca */ /* 0x000fe200000e0000 */
[----:B------:R-:W-:Y:S01]  /*1780*/  VOTEU.ANY UP0, P1 ;  /* 0x0000000000ff7886 */ /* 0x000fe20000800100 */
[----:B------:R-:W1:Y:S01]  /*1790*/  LDC.64 R2, c[0x0][0x4d0] ;  /* 0x00013400ff027b82 */ /* 0x000e620000000a00 */
[----:B---3--:R-:W-:Y:S02]  /*17a0*/  R2UR UR8, R4 ;  /* 0x00000000040872ca */ /* 0x008fe400000e0000 */
[----:B------:R-:W-:Y:S02]  /*17b0*/  R2UR UR9, R14 ;  /* 0x000000000e0972ca */ /* 0x000fe400000e0000 */
[----:B------:R-:W-:-:S06]  /*17c0*/  R2UR UR6, R5 ;  /* 0x00000000050672ca */ /* 0x000fcc00000e0000 */
[----:B------:R-:W-:Y:S01]  /*17d0*/  USEL UR13, UR4, UR13, !UP0 ;  /* 0x0000000d040d7287 */ /* 0x000fe2000c000000 */
[----:B------:R-:W3:Y:S05]  /*17e0*/  LDCU.64 UR4, c[0x0][0x4d8] ;  /* 0x00009b00ff0477ac */ /* 0x000eea0008000a00 */
[----:B------:R-:W-:-:S04]  /*17f0*/  IMAD R9, RZ, RZ, -UR13 ;  /* 0x8000000dff097e24 */ /* 0x000fc8000f8e02ff */
[----:B------:R-:W-:Y:S01]  /*1800*/  IMAD R9, R7, R9, R6 ;  /* 0x0000000907097224 */ /* 0x000fe200078e0206 */
[----:B-1----:R-:W-:-:S04]  /*1810*/  R2UR UR11, R2 ;  /* 0x00000000020b72ca */ /* 0x002fc800000e0000 */
[----:B------:R-:W-:Y:S02]  /*1820*/  R2UR UR7, R9 ;  /* 0x00000000090772ca */ /* 0x000fe400000e0000 */
[----:B------:R-:W-:-:S07]  /*1830*/  R2UR UR12, R3 ;  /* 0x00000000030c72ca */ /* 0x000fce00000e0000 */
[----:B------:R-:W-:-:S06]  /*1840*/  UIMAD UR11, UR9, UR8, UR11 ;  /* 0x00000008090b72a4 */ /* 0x000fcc000f8e020b */
[----:B--23--:R-:W-:-:S12]  /*1850*/  UIMAD UR12, UR7, UR6, UR12 ;  /* 0x00000006070c72a4 */ /* 0x00cfd8000f8e020c */
.L_x_23:
[----:B--2---:R-:W-:Y:S01]  /*1860*/  @!P5 MOV R3, 0x4000 ;  /* 0x000040000003d802 */ /* 0x004fe20000000f00 */
[----:B------:R-:W-:Y:S01]  /*1870*/  ULEA UR9, UR18, UR22, 0x3 ;  /* 0x0000001612097291 */ /* 0x000fe2000f8e18ff */
[----:B----4-:R-:W-:Y:S11]  /*1880*/  @P2 BRA `(.L_x_19) ;  /* 0x0000000000102947 */ /* 0x010ff60003800000 */
[----:B------:R-:W-:Y:S04]  /*1890*/  MOV R4, UR33 ;  /* 0x0000002100047c02 */ /* 0x000fe80008000f00 */
[----:B------:R-:W-:Y:S04]  /*18a0*/  SHF.L.U32 R4, R4, 0x1f, RZ ;  /* 0x0000001f04047819 */ /* 0x000fe800000006ff */
[----:B------:R-:W1:Y:S02]  /*18b0*/  SYNCS.PHASECHK.TRANS64.TRYWAIT P1, [UR9+0x60], R4 ;  /* 0x00006004ff0075a7 */ /* 0x000e640008021109 */
[----:B-1----:R-:W-:Y:S05]  /*18c0*/  @!P1 BRA `(.L_x_20) ;  /* 0x0000007800ec9947 */ /* 0x002fea0003800000 */
.L_x_19:
[----:B------:R2:W-:Y:S01]  /*18d0*/  @!P5 SYNCS.ARRIVE.TRANS64 RZ, [UR9], R3 ;  /* 0x00000003ffffd9a7 */ /* 0x0005e20008000009 */
[----:B------:R-:W-:Y:S04]  /*18e0*/  BSSY.RECONVERGENT B0, `(.L_x_21) ;  /* 0x0000003000007945 */ /* 0x000fe80003800200 */
[----:B------:R-:W-:Y:S05]  /*18f0*/  @P4 BRA `(.L_x_22) ;  /* 0x0000000000044947 */ /* 0x000fea0003800000 */
[----:B------:R-:W-:Y:S05]  /*1900*/  BPT.TRAP 0x1 ;  /* 0x000000040000795c */ /* 0x000fea0000300000 */
.L_x_22:
[----:B------:R-:W-:Y:S05]  /*1910*/  BSYNC.RECONVERGENT B0 ;  /* 0x0000000000007941 */ /* 0x000fea0003800200 */
.L_x_21:
[----:B------:R-:W-:Y:S02]  /*1920*/  UIADD3 UR32, UPT, UPT, UR18, 0x1, URZ ;  /* 0x0000000112207890 */ /* 0x000fe4000fffe0ff */
[----:B------:R-:W-:Y:S02]  /*1930*/  UIMAD UR7, UR28, UR14, UR4 ;  /* 0x0000000e1c0772a4 */ /* 0x000fe4000f8e0204 */
[----:B------:R-:W-:Y:S02]  /*1940*/  UISETP.NE.AND UP0, UPT, UR32, 0xc, UPT ;  /* 0x0000000c2000788c */ /* 0x000fe4000bf05270 */
[----:B------:R-:W-:Y:S02]  /*1950*/  UIMAD UR6, UR29, UR15, UR5 ;  /* 0x0000000f1d0672a4 */ /* 0x000fe4000f8e0205 */
[----:B------:R-:W-:Y:S02]  /*1960*/  USEL UR8, URZ, 0x1, UP0 ;  /* 0x00000001ff087887 */ /* 0x000fe40008000000 */
[----:B------:R-:W-:Y:S02]  /*1970*/  USEL UR32, UR32, URZ, UP0 ;  /* 0x000000ff20207287 */ /* 0x000fe40008000000 */
[----:B------:R-:W-:Y:S02]  /*1980*/  ULOP3.LUT UR33, UR33, UR8, URZ, 0x3c, !UPT ;  /* 0x0000000821217292 */ /* 0x000fe4000f8e3cff */
[----:B------:R-:W-:Y:S02]  /*1990*/  ULEA UR8, UR32, UR22, 0x3 ;  /* 0x0000001620087291 */ /* 0x000fe4000f8e18ff */
[----:B------:R-:W-:Y:S02]  /*19a0*/  ULEA UR21, UR18, UR22, 0xd ;  /* 0x0000001612157291 */ /* 0x000fe4000f8e68ff */
[----:B------:R-:W-:Y:S01]  /*19b0*/  UIADD3 UR44, UP1, UPT, UR36, 0x80, URZ ;  /* 0x00000080242c7890 */ /* 0x000fe2000ff3e0ff */
[----:B-1----:R-:W-:Y:S01]  /*19c0*/  MOV R2, UR33 ;  /* 0x0000002100027c02 */ /* 0x002fe20008000f00 */
[----:B------:R-:W-:Y:S02]  /*19d0*/  UPRMT UR42, UR7, 0x40, UR6 ;  /* 0x00000040072a7896 */ /* 0x000fe40008000006 */
[----:B------:R-:W-:Y:S01]  /*19e0*/  UIADD3 UR24, UPT, UPT, UR21, 0x20400, URZ ;  /* 0x0002040015187890 */ /* 0x000fe2000fffe0ff */
[----:B------:R-:W-:Y:S01]  /*19f0*/  SHF.L.U32 R2, R2, 0x1f, RZ ;  /* 0x0000001f02027819 */ /* 0x000fe200000006ff */
[----:B------:R-:W-:Y:S02]  /*1a00*/  USHF.L.U32 UR10, UR30, 0x5, URZ ;  /* 0x000000051e0a7899 */ /* 0x000fe400080006ff */
[----:B------:R-:W-:Y:S01]  /*1a10*/  UIADD3.X UR45, UPT, UPT, URZ, UR37, URZ, UP1, !UPT ;  /* 0x00000025ff2d7290 */ /* 0x000fe20008ffe4ff */
[----:B------:R3:W4:Y:S01]  /*1a20*/  SYNCS.PHASECHK.TRANS64.TRYWAIT P2, [UR8+0x60], R2 ;  /* 0x00006002ff0075a7 */ /* 0x0007220008041108 */
[----:B------:R-:W-:Y:S02]  /*1a30*/  UIADD3 UR8, UPT, UPT, UR21, 0x8400, URZ ;  /* 0x0000840015087890 */ /* 0x000fe4000fffe0ff */
[----:B------:R-:W-:Y:S02]  /*1a40*/  UPRMT UR21, UR42, 0x5410, URZ ;  /* 0x000054102a157896 */ /* 0x000fe400080000ff */
[----:B------:R-:W-:Y:S02]  /*1a50*/  UIADD3 UR40, UP0, UPT, UR36, 0x180, URZ ;  /* 0x0000018024287890 */ /* 0x000fe4000ff1e0ff */
[----:B------:R-:W-:Y:S02]  /*1a60*/  UIADD3 UR19, UPT, UPT, UR28, 0x1, URZ ;  /* 0x000000011c137890 */ /* 0x000fe4000fffe0ff */
[----:B------:R-:W-:Y:S02]  /*1a70*/  UIADD3.X UR41, UPT, UPT, URZ, UR37, URZ, UP0, !UPT ;  /* 0x00000025ff297290 */ /* 0x000fe400087fe4ff */
[----:B------:R-:W-:Y:S01]  /*1a80*/  UISETP.NE.AND UP2, UPT, UR19, UR17, UPT ;  /* 0x000000111300728c */ /* 0x000fe2000bf45270 */
[----:B------:R-:W-:Y:S01]  /*1a90*/  UTMALDG.4D.IM2COL [UR8], [UR44], UR21 ;  /* 0x000000082c0073b4 */ /* 0x000fe20008058015 */
[----:B------:R-:W-:Y:S02]  /*1aa0*/  UIADD3 UR18, UPT, UPT, UR29, 0x1, URZ ;  /* 0x000000011d127890 */ /* 0x000fe4000fffe0ff */
[----:B------:R-:W-:Y:S02]  /*1ab0*/  UIADD3 UR20, UPT, UPT, UR20, 0x1, URZ ;  /* 0x0000000114147890 */ /* 0x000fe4000fffe0ff */
[----:B------:R-:W-:Y:S01]  /*1ac0*/  UIADD3 UR42, UPT, UPT, UR30, 0x1, URZ ;  /* 0x000000011e2a7890 */ /* 0x000fe2000fffe0ff */
[----:B------:R-:W-:Y:S01]  /*1ad0*/  UMOV UR38, 0x0 ;  /* 0x0000000000267882 */ /* 0x000fe20000000000 */
[----:B------:R-:W-:Y:S01]  /*1ae0*/  UMOV UR39, 0x10000000 ;  /* 0x1000000000277882 */ /* 0x000fe20000000000 */
[----:B------:R-:W-:Y:S02]  /*1af0*/  UMOV UR25, UR9 ;  /* 0x0000000900197c82 */ /* 0x000fe40008000000 */
[----:B------:R-:W-:Y:S01]  /*1b00*/  @UP2 UIADD3 UR18, UPT, UPT, UR29, URZ, URZ ;  /* 0x000000ff1d122290 */ /* 0x000fe2000fffe0ff */
[----:B------:R-:W-:Y:S03]  /*1b10*/  UMOV UR26, UR10 ;  /* 0x0000000a001a7c82 */ /* 0x000fe60008000000 */
[----:B------:R-:W-:Y:S01]  /*1b20*/  UISETP.NE.AND UP0, UPT, UR18, UR16, UPT ;  /* 0x000000101200728c */ /* 0x000fe2000bf05270 */
[----:B------:R1:W-:Y:S10]  /*1b30*/  UTMALDG.4D [UR24], [UR40], desc[UR38] ;  /* 0x00002618280075b4 */ /* 0x0003f40008019000 */
[----:B------:R-:W-:Y:S07]  /*1b40*/  @UP0 UIADD3 UR42, UPT, UPT, UR30, URZ, URZ ;  /* 0x000000ff1e2a0290 */ /* 0x000fee000fffe0ff */
[----:B------:R-:W-:Y:S01]  /*1b50*/  UMOV UR30, UR42 ;  /* 0x0000002a001e7c82 */ /* 0x000fe20008000000 */
[----:B-1----:R-:W-:Y:S02]  /*1b60*/  USEL UR29, UR18, URZ, UP0 ;  /* 0x000000ff121d7287 */ /* 0x002fe40008000000 */
[----:B------:R-:W-:Y:S02]  /*1b70*/  UISETP.NE.AND UP0, UPT, UR20, UR31, UPT ;  /* 0x0000001f1400728c */ /* 0x000fe4000bf05270 */
[----:B------:R-:W-:Y:S01]  /*1b80*/  USEL UR28, UR19, URZ, UP2 ;  /* 0x000000ff131c7287 */ /* 0x000fe20009000000 */
[----:B------:R-:W-:Y:S06]  /*1b90*/  UMOV UR18, UR32 ;  /* 0x0000002000127c82 */ /* 0x000fec0008000000 */
[----:B---3--:R-:W-:Y:S05]  /*1ba0*/  BRA.U UP0, `(.L_x_23) ;  /* 0xfffffffd002c7547 */ /* 0x008fea000b83ffff */
.L_x_18:
[----:B------:R-:W-:Y:S01]  /*1bb0*/  ULEA UR4, UR32, UR22, 0x3 ;  /* 0x0000001620047291 */ /* 0x000fe2000f8e18ff */
[----:B-1----:R-:W-:Y:S01]  /*1bc0*/  MOV R2, UR33 ;  /* 0x0000002100027c02 */ /* 0x002fe20008000f00 */
[----:B------:R-:W-:Y:S01]  /*1bd0*/  @!P0 SYNCS.ARRIVE.TRANS64.A1T0 RZ, [UR22+0x108], RZ ;  /* 0x000108ffffff89a7 */ /* 0x000fe20008100016 */
[----:B------:R-:W-:Y:S02]  /*1be0*/  UISETP.GE.AND UP0, UPT, UR34, 0x1, UPT ;  /* 0x000000012200788c */ /* 0x000fe4000bf06270 */
[----:B------:R-:W-:-:S04]  /*1bf0*/  SHF.L.U32 R2, R2, 0x1f, RZ ;  /* 0x0000001f02027819 */ /* 0x000fc800000006ff */
[----:B------:R1:W3:Y:S03]  /*1c00*/  SYNCS.PHASECHK.TRANS64.TRYWAIT P1, [UR4+0x60], R2 ;  /* 0x00006002ff0075a7 */ /* 0x0002e60008021104 */
[----:B------:R-:W-:Y:S05]  /*1c10*/  BRA.U !UP0, `(.L_x_24) ;  /* 0x0000000508707547 */ /* 0x000fea000b800000 */
[----:B------:R-:W4:Y:S01]  /*1c20*/  LDC.64 R8, c[0x0][0x480] ;  /* 0x00012000ff087b82 */ /* 0x000f220000000a00 */
[----:B------:R-:W3:Y:S01]  /*1c30*/  LDCU UR25, c[0x0][0x390] ;  /* 0x00007200ff1977ac */ /* 0x000ee20008000800 */
[----:B------:R-:W3:Y:S06]  /*1c40*/  LDCU UR26, c[0x0][0x38c] ;  /* 0x00007180ff1a77ac */ /* 0x000eec0008000800 */
[----:B------:R-:W4:Y:S01]  /*1c50*/  LDC.64 R6, c[0x0][0x488] ;  /* 0x00012200ff067b82 */ /* 0x000f220000000a00 */
[----:B------:R-:W3:Y:S01]  /*1c60*/  LDCU.64 UR14, c[0x0][0x4b8] ;  /* 0x00009700ff0e77ac */ /* 0x000ee20008000a00 */
[----:B------:R-:W-:Y:S01]  /*1c70*/  UIADD3 UR31, UPT, UPT, UR34, UR31, URZ ;  /* 0x0000001f221f7290 */ /* 0x000fe2000fffe0ff */
[----:B------:R-:W-:-:S05]  /*1c80*/  UMOV UR40, UR34 ;  /* 0x0000002200287c82 */ /* 0x000fca0008000000 */
[----:B-12---:R-:W1:Y:S01]  /*1c90*/  LDC.64 R2, c[0x0][0x490] ;  /* 0x00012400ff027b82 */ /* 0x006e620000000a00 */
[----:B------:R-:W-:Y:S01]  /*1ca0*/  UMOV UR38, UR32 ;  /* 0x0000002000267c82 */ /* 0x000fe20008000000 */
[----:B----4-:R-:W-:Y:S01]  /*1cb0*/  IMAD.HI.U32 R9, R17, R9, RZ ;  /* 0x0000000911097227 */ /* 0x010fe200078e00ff */
[----:B------:R-:W-:-:S05]  /*1cc0*/  ISETP.NE.AND P0, PT, R8, 0x1, PT ;  /* 0x000000010800780c */ /* 0x000fca0003f05270 */
[----:B------:R-:W2:Y:S01]  /*1cd0*/  LDC.64 R4, c[0x0][0x4b0] ;  /* 0x00012c00ff047b82 */ /* 0x000ea20000000a00 */
[----:B------:R-:W-:-:S04]  /*1ce0*/  SHF.R.U32.HI R6, RZ, R6, R9 ;  /* 0x00000006ff067219 */ /* 0x000fc80000011609 */
        /* <DEDUP_REMOVED lines=10> */
[----:B--2---:R-:W-:Y:S02]  /*1d90*/  R2UR UR8, R4 ;  /* 0x00000000040872ca */ /* 0x004fe400000e0000 */
[----:B------:R-:W-:Y:S02]  /*1da0*/  R2UR UR9, R9 ;  /* 0x00000000090972ca */ /* 0x000fe400000e0000 */
[----:B------:R-:W-:-:S06]  /*1db0*/  R2UR UR6, R5 ;  /* 0x00000000050672ca */ /* 0x000fcc00000e0000 */
[----:B------:R-:W-:Y:S01]  /*1dc0*/  USEL UR13, UR4, UR13, !UP0 ;  /* 0x0000000d040d7287 */ /* 0x000fe2000c000000 */
[----:B------:R-:W2:Y:S05]  /*1dd0*/  LDCU.64 UR4, c[0x0][0x4d8] ;  /* 0x00009b00ff0477ac */ /* 0x000eaa0008000a00 */
[----:B------:R-:W-:-:S04]  /*1de0*/  IMAD R14, RZ, RZ, -UR13 ;  /* 0x8000000dff0e7e24 */ /* 0x000fc8000f8e02ff */
[----:B------:R-:W-:Y:S01]  /*1df0*/  IMAD R14, R7, R14, R6 ;  /* 0x0000000e070e7224 */ /* 0x000fe200078e0206 */
[----:B-1----:R-:W-:-:S04]  /*1e00*/  R2UR UR11, R2 ;  /* 0x00000000020b72ca */ /* 0x002fc800000e0000 */
[----:B------:R-:W-:Y:S02]  /*1e10*/  R2UR UR7, R14 ;  /* 0x000000000e0772ca */ /* 0x000fe400000e0000 */
[----:B------:R-:W-:-:S07]  /*1e20*/  R2UR UR12, R3 ;  /* 0x00000000030c72ca */ /* 0x000fce00000e0000 */
[----:B------:R-:W-:-:S06]  /*1e30*/  UIMAD UR11, UR9, UR8, UR11 ;  /* 0x00000008090b72a4 */ /* 0x000fcc000f8e020b */
[----:B--23--:R-:W-:-:S12]  /*1e40*/  UIMAD UR12, UR7, UR6, UR12 ;  /* 0x00000006070c72a4 */ /* 0x00cfd8000f8e020c */
.L_x_29:
[----:B--2---:R-:W-:Y:S01]  /*1e50*/  @!P5 MOV R3, 0x4000 ;  /* 0x000040000003d802 */ /* 0x004fe20000000f00 */
[----:B------:R-:W-:Y:S01]  /*1e60*/  ULEA UR9, UR38, UR22, 0x3 ;  /* 0x0000001626097291 */ /* 0x000fe2000f8e18ff */
[----:B---3--:R-:W-:Y:S11]  /*1e70*/  @P1 BRA `(.L_x_25) ;  /* 0x0000000000101947 */ /* 0x008ff60003800000 */
[----:B------:R-:W-:Y:S04]  /*1e80*/  MOV R4, UR33 ;  /* 0x0000002100047c02 */ /* 0x000fe80008000f00 */
[----:B------:R-:W-:Y:S04]  /*1e90*/  SHF.L.U32 R4, R4, 0x1f, RZ ;  /* 0x0000001f04047819 */ /* 0x000fe800000006ff */
[----:B------:R-:W1:Y:S02]  /*1ea0*/  SYNCS.PHASECHK.TRANS64.TRYWAIT P0, [UR9+0x60], R4 ;  /* 0x00006004ff0075a7 */ /* 0x000e640008001109 */
[----:B-1----:R-:W-:Y:S05]  /*1eb0*/  @!P0 BRA `(.L_x_26) ;  /* 0x0000007400888947 */ /* 0x002fea0003800000 */
.L_x_25:
[----:B------:R2:W-:Y:S01]  /*1ec0*/  @!P5 SYNCS.ARRIVE.TRANS64 RZ, [UR9], R3 ;  /* 0x00000003ffffd9a7 */ /* 0x0005e20008000009 */
[----:B------:R-:W-:Y:S04]  /*1ed0*/  BSSY.RECONVERGENT B0, `(.L_x_27) ;  /* 0x0000003000007945 */ /* 0x000fe80003800200 */
[----:B------:R-:W-:Y:S05]  /*1ee0*/  @P4 BRA `(.L_x_28) ;  /* 0x0000000000044947 */ /* 0x000fea0003800000 */
[----:B------:R-:W-:Y:S05]  /*1ef0*/  BPT.TRAP 0x1 ;  /* 0x000000040000795c */ /* 0x000fea0000300000 */
.L_x_28:
[----:B------:R-:W-:Y:S05]  /*1f00*/  BSYNC.RECONVERGENT B0 ;  /* 0x0000000000007941 */ /* 0x000fea0003800200 */
.L_x_27:
        /* <DEDUP_REMOVED lines=8> */
[----:B------:R-:W-:Y:S02]  /*1f90*/  UIADD3 UR39, UPT, UPT, UR28, 0x1, URZ ;  /* 0x000000011c277890 */ /* 0x000fe4000fffe0ff */
[----:B------:R-:W-:Y:S01]  /*1fa0*/  UIADD3 UR46, UP1, UPT, UR36, 0x80, URZ ;  /* 0x00000080242e7890 */ /* 0x000fe2000ff3e0ff */
[----:B-1----:R-:W-:Y:S01]  /*1fb0*/  MOV R2, UR33 ;  /* 0x0000002100027c02 */ /* 0x002fe20008000f00 */
[----:B------:R-:W-:Y:S02]  /*1fc0*/  ULEA UR16, UR38, UR22, 0xd ;  /* 0x0000001626107291 */ /* 0x000fe4000f8e68ff */
[----:B------:R-:W-:Y:S01]  /*1fd0*/  UPRMT UR41, UR6, 0x40, UR7 ;  /* 0x0000004006297896 */ /* 0x000fe20008000007 */
[----:B------:R-:W-:Y:S01]  /*1fe0*/  SHF.L.U32 R2, R2, 0x1f, RZ ;  /* 0x0000001f02027819 */ /* 0x000fe200000006ff */
[----:B------:R-:W-:Y:S02]  /*1ff0*/  UISETP.NE.AND UP2, UPT, UR39, UR26, UPT ;  /* 0x0000001a2700728c */ /* 0x000fe4000bf45270 */
[----:B------:R-:W-:Y:S01]  /*2000*/  USHF.L.U32 UR10, UR30, 0x5, URZ ;  /* 0x000000051e0a7899 */ /* 0x000fe200080006ff */
[----:B------:R1:W3:Y:S01]  /*2010*/  SYNCS.PHASECHK.TRANS64.TRYWAIT P1, [UR8+0x60], R2 ;  /* 0x00006002ff0075a7 */ /* 0x0002e20008021108 */
[----:B------:R-:W-:Y:S02]  /*2020*/  UIADD3.X UR47, UPT, UPT, URZ, UR37, URZ, UP1, !UPT ;  /* 0x00000025ff2f7290 */ /* 0x000fe40008ffe4ff */
[----:B------:R-:W-:Y:S02]  /*2030*/  UIADD3 UR8, UPT, UPT, UR16, 0x8400, URZ ;  /* 0x0000840010087890 */ /* 0x000fe4000fffe0ff */
[----:B------:R-:W-:Y:S02]  /*2040*/  UPRMT UR48, UR41, 0x5410, URZ ;  /* 0x0000541029307896 */ /* 0x000fe400080000ff */
[----:B------:R-:W-:Y:S02]  /*2050*/  UIADD3 UR44, UP0, UPT, UR36, 0x180, URZ ;  /* 0x00000180242c7890 */ /* 0x000fe4000ff1e0ff */
[----:B------:R-:W-:Y:S02]  /*2060*/  UIADD3 UR16, UPT, UPT, UR16, 0x20400, URZ ;  /* 0x0002040010107890 */ /* 0x000fe4000fffe0ff */
[----:B------:R-:W-:Y:S02]  /*2070*/  UIADD3.X UR45, UPT, UPT, URZ, UR37, URZ, UP0, !UPT ;  /* 0x00000025ff2d7290 */ /* 0x000fe400087fe4ff */
[----:B------:R-:W-:Y:S01]  /*2080*/  UIADD3 UR38, UPT, UPT, UR29, 0x1, URZ ;  /* 0x000000011d267890 */ /* 0x000fe2000fffe0ff */
[----:B------:R1:W-:Y:S01]  /*2090*/  UTMALDG.4D.IM2COL [UR8], [UR46], UR48 ;  /* 0x000000082e0073b4 */ /* 0x0003e20008058030 */
[----:B------:R-:W-:Y:S02]  /*20a0*/  @UP2 UIADD3 UR38, UPT, UPT, UR29, URZ, URZ ;  /* 0x000000ff1d262290 */ /* 0x000fe4000fffe0ff */
[----:B------:R-:W-:Y:S02]  /*20b0*/  UIADD3 UR41, UPT, UPT, UR30, 0x1, URZ ;  /* 0x000000011e297890 */ /* 0x000fe4000fffe0ff */
[----:B------:R-:W-:Y:S02]  /*20c0*/  UISETP.NE.AND UP0, UPT, UR38, UR25, UPT ;  /* 0x000000192600728c */ /* 0x000fe4000bf05270 */
[----:B------:R-:W-:Y:S01]  /*20d0*/  UIADD3 UR49, UPT, UPT, UR40, -0x1, URZ ;  /* 0xffffffff28317890 */ /* 0x000fe2000fffe0ff */
[----:B------:R-:W-:Y:S01]  /*20e0*/  UMOV UR42, 0x0 ;  /* 0x00000000002a7882 */ /* 0x000fe20000000000 */
[----:B------:R-:W-:Y:S01]  /*20f0*/  UMOV UR43, 0x10000000 ;  /* 0x10000000002b7882 */ /* 0x000fe20000000000 */
[----:B------:R-:W-:Y:S01]  /*2100*/  UMOV UR19, UR27 ;  /* 0x0000001b00137c82 */ /* 0x000fe20008000000 */
[----:B------:R-:W-:Y:S01]  /*2110*/  UMOV UR20, UR28 ;  /* 0x0000001c00147c82 */ /* 0x000fe20008000000 */
[----:B------:R-:W-:Y:S01]  /*2120*/  USEL UR28, UR39, URZ, UP2 ;  /* 0x000000ff271c7287 */ /* 0x000fe20009000000 */
[----:B------:R-:W-:Y:S03]  /*2130*/  UMOV UR21, UR29 ;  /* 0x0000001d00157c82 */ /* 0x000fe60008000000 */
[----:B------:R-:W-:Y:S02]  /*2140*/  @UP0 UIADD3 UR41, UPT, UPT, UR30, URZ, URZ ;  /* 0x000000ff1e290290 */ /* 0x000fe4000fffe0ff */
[----:B------:R-:W-:Y:S01]  /*2150*/  USEL UR29, UR38, URZ, UP0 ;  /* 0x000000ff261d7287 */ /* 0x000fe20008000000 */
[----:B------:R-:W-:Y:S01]  /*2160*/  UMOV UR17, UR9 ;  /* 0x0000000900117c82 */ /* 0x000fe20008000000 */
[----:B------:R-:W-:Y:S01]  /*2170*/  UMOV UR18, UR10 ;  /* 0x0000000a00127c82 */ /* 0x000fe20008000000 */
[----:B------:R-:W-:Y:S01]  /*2180*/  UISETP.GT.U32.AND UP0, UPT, UR40, 0x1, UPT ;  /* 0x000000012800788c */ /* 0x000fe2000bf04070 */
[----:B------:R1:W-:Y:S01]  /*2190*/  UTMALDG.4D [UR16], [UR44], desc[UR42] ;  /* 0x00002a102c0075b4 */ /* 0x0003e20008019000 */
[----:B------:R-:W-:Y:S01]  /*21a0*/  UMOV UR38, UR32 ;  /* 0x0000002000267c82 */ /* 0x000fe20008000000 */
[----:B------:R-:W-:Y:S01]  /*21b0*/  UMOV UR40, UR49 ;  /* 0x0000003100287c82 */ /* 0x000fe20008000000 */
[----:B------:R-:W-:Y:S05]  /*21c0*/  UMOV UR30, UR41 ;  /* 0x00000029001e7c82 */ /* 0x000fea0008000000 */
[----:B-1----:R-:W-:Y:S05]  /*21d0*/  BRA.U UP0, `(.L_x_29) ;  /* 0xfffffffd001c7547 */ /* 0x002fea000b83ffff */
.L_x_24:
[----:B--2---:R-:W-:Y:S01]  /*21e0*/  SHF.L.U32 R3, R13, 0x1f, RZ ;  /* 0x0000001f0d037819 */ /* 0x004fe200000006ff */
[----:B------:R-:W-:-:S03]  /*21f0*/  NOP ;  /* 0x0000000000007918 */ /* 0x000fc60000000000 */
[----:B------:R-:W2:Y:S02]  /*2200*/  SYNCS.PHASECHK.TRANS64.TRYWAIT P0, [UR22+0x110], R3 ;  /* 0x00011003ff0075a7 */ /* 0x000ea40008001116 */
[----:B--2---:R-:W-:Y:S05]  /*2210*/  @!P0 BRA `(.L_x_30) ;  /* 0x0000007000c88947 */ /* 0x004fea0003800000 */
.L_x_135:
[----:B------:R-:W2:Y:S01]  /*2220*/  LDS.128 R4, [UR22+0x150] ;  /* 0x00015016ff047984 */ /* 0x000ea20008000c00 */
[----:B------:R-:W-:Y:S01]  /*2230*/  UIADD3 UR4, UPT, UPT, UR22, 0x118, URZ ;  /* 0x0000011816047890 */ /* 0x000fe2000fffe0ff */
[----:B------:R-:W-:Y:S01]  /*2240*/  ISETP.GE.AND P0, PT, R40, 0x1, PT ;  /* 0x000000012800780c */ /* 0x000fe20003f06270 */
[----:B------:R-:W-:Y:S01]  /*2250*/  @!PT LDS RZ, [RZ] ;  /* 0x00000000fffff984 */ /* 0x000fe20000000800 */
[----:B------:R-:W-:Y:S01]  /*2260*/  @!PT LDS RZ, [RZ] ;  /* 0x00000000fffff984 */ /* 0x000fe20000000800 */
[----:B------:R-:W-:Y:S01]  /*2270*/  @!PT LDS RZ, [RZ] ;  /* 0x00000000fffff984 */ /* 0x000fe20000000800 */
[----:B------:R-:W-:Y:S01]  /*2280*/  @!PT LDS RZ, [RZ] ;  /* 0x00000000fffff984 */ /* 0x000fe20000000800 */
[----:B------:R1:W-:Y:S06]  /*2290*/  MEMBAR.ALL.CTA ;  /* 0x0000000000007992 */ /* 0x0003ec0000008000 */
[----:B-1----:R-:W1:Y:S01]  /*22a0*/  FENCE.VIEW.ASYNC.S ;  /* 0x00000000000073c6 */ /* 0x002e620000000000 */
[----:B------:R-:W-:-:S09]  /*22b0*/  UPRMT UR4, URZ, 0x654, UR4 ;  /* 0x00000654ff047896 */ /* 0x000fd20008000004 */
[----:B-1----:R-:W-:Y:S01]  /*22c0*/  SYNCS.ARRIVE.TRANS64.RED.A1T0 RZ, [UR4], RZ ;  /* 0x000000ffffff79a7 */ /* 0x002fe20008100404 */
[----:B--2---:R-:W-:-:S13]  /*22d0*/  LOP3.LUT P3, RZ, R6, 0x1, RZ, 0xc0, !PT ;  /* 0x0000000106ff7812 */ /* 0x004fda000786c0ff */
[----:B------:R-:W-:Y:S02]  /*22e0*/  @P3 MOV R12, R4 ;  /* 0x00000004000c3202 */ /* 0x000fe40000000f00 */
[----:B------:R-:W-:Y:S01]  /*22f0*/  @P3 LOP3.LUT R11, R5, 0xffff, RZ, 0xc0, !PT ;  /* 0x0000ffff050b3812 */ /* 0x000fe200078ec0ff */
[----:B------:R-:W-:Y:S06]  /*2300*/  @!P0 BRA `(.L_x_31) ;  /* 0x0000000000b88947 */ /* 0x000fec0003800000 */
[----:B------:R-:W1:Y:S01]  /*2310*/  LDC.64 R4, c[0x0][0xb18] ;  /* 0x0002c600ff047b82 */ /* 0x000e620000000a00 */
[----:B----4-:R-:W-:-:S07]  /*2320*/  ISETP.NE.AND P2, PT, R40, 0x1, PT ;  /* 0x000000012800780c */ /* 0x010fce0003f45270 */
[----:B------:R-:W2:Y:S08]  /*2330*/  LDC.64 R6, c[0x0][0xb10] ;  /* 0x0002c400ff067b82 */ /* 0x000eb00000000a00 */
[----:B------:R-:W4:Y:S08]  /*2340*/  LDC R8, c[0x0][0xb20] ;  /* 0x0002c800ff087b82 */ /* 0x000f300000000800 */
[----:B------:R-:W3:Y:S01]  /*2350*/  LDC R9, c[0x0][0xb0c] ;  /* 0x0002c300ff097b82 */ /* 0x000ee20000000800 */
[----:B-1----:R-:W-:Y:S01]  /*2360*/  IMAD.HI.U32 R15, R0, R5, RZ ;  /* 0x00000005000f7227 */ /* 0x002fe200078e00ff */
[----:B------:R-:W-:-:S03]  /*2370*/  ISETP.NE.AND P0, PT, R4, 0x1, PT ;  /* 0x000000010400780c */ /* 0x000fc60003f05270 */
[----:B------:R-:W-:-:S03]  /*2380*/  IMAD.HI.U32 R5, R11, R5, RZ ;  /* 0x000000050b057227 */ /* 0x000fc600078e00ff */
[----:B------:R-:W1:Y:S01]  /*2390*/  LDC.64 R2, c[0x0][0xb28] ;  /* 0x0002ca00ff027b82 */ /* 0x000e620000000a00 */
[----:B--2---:R-:W-:-:S04]  /*23a0*/  IMAD.HI.U32 R16, R10, R6, RZ ;  /* 0x000000060a107227 */ /* 0x004fc800078e00ff */
[----:B------:R-:W-:Y:S01]  /*23b0*/  IMAD.HI.U32 R17, R12, R6, RZ ;  /* 0x000000060c117227 */ /* 0x000fe200078e00ff */
[----:B------:R-:W-:Y:S02]  /*23c0*/  SHF.R.U32.HI R16, RZ, R7, R16 ;  /* 0x00000007ff107219 */ /* 0x000fe40000011610 */
[-C--:B----4-:R-:W-:Y:S02]  /*23d0*/  SHF.R.U32.HI R15, RZ, R8.reuse, R15 ;  /* 0x00000008ff0f7219 */ /* 0x090fe4000001160f */
[----:B------:R-:W-:Y:S02]  /*23e0*/  SHF.R.U32.HI R5, RZ, R8, R5 ;  /* 0x00000008ff057219 */ /* 0x000fe40000011605 */
[----:B------:R-:W-:Y:S02]  /*23f0*/  SEL R15, R0, R15, !P0 ;  /* 0x0000000f000f7207 */ /* 0x000fe40004000000 */
[----:B------:R-:W-:Y:S02]  /*2400*/  SHF.R.U32.HI R17, RZ, R7, R17 ;  /* 0x00000007ff117219 */ /* 0x000fe40000011611 */
[----:B---3--:R-:W-:-:S02]  /*2410*/  ISETP.NE.AND P1, PT, R9, 0x1, PT ;  /* 0x000000010900780c */ /* 0x008fc40003f25270 */
[----:B------:R-:W-:Y:S02]  /*2420*/  SEL R5, R11, R5, !P0 ;  /* 0x000000050b057207 */ /* 0x000fe40004000000 */
[----:B------:R-:W-:Y:S02]  /*2430*/  SEL R16, R10, R16, !P1 ;  /* 0x000000100a107207 */ /* 0x000fe40004800000 */
[----:B------:R-:W-:Y:S01]  /*2440*/  SEL R17, R12, R17, !P1 ;  /* 0x000000110c117207 */ /* 0x000fe20004800000 */
[----:B-1----:R-:W-:-:S04]  /*2450*/  IMAD.HI.U32 R14, R15, R2, RZ ;  /* 0x000000020f0e7227 */ /* 0x002fc800078e00ff */
        /* <DEDUP_REMOVED lines=10> */
[----:B------:R-:W-:-:S04]  /*2500*/  @!P0 IMAD.HI.U32 R7, R17, R2, RZ ;  /* 0x0000000211078227 */ /* 0x000fc800078e00ff */
[----:B------:R-:W-:Y:S01]  /*2510*/  IMAD.MOV R2, RZ, RZ, -R6 ;  /* 0x000000ffff027224 */ /* 0x000fe200078e0a06 */
[----:B------:R-:W-:Y:S02]  /*2520*/  @!P0 SHF.R.U32.HI R3, RZ, R3, R7 ;  /* 0x00000003ff038219 */ /* 0x000fe40000011607 */
[----:B------:R-:W-:Y:S01]  /*2530*/  IADD3 R7, PT, PT, -R5, RZ, RZ ;  /* 0x000000ff05077210 */ /* 0x000fe20007ffe1ff */
[----:B------:R-:W-:Y:S01]  /*2540*/  IMAD R2, R40, R2, R5 ;  /* 0x0000000228027224 */ /* 0x000fe200078e0205 */
        /* <DEDUP_REMOVED lines=10> */
.L_x_31:
[----:B------:R-:W1:Y:S02]  /*25f0*/  LDCU UR4, c[0x0][0xb30] ;  /* 0x00016600ff0477ac */ /* 0x000e640008000800 */
[----:B-1----:R-:W-:-:S09]  /*2600*/  UISETP.NE.AND UP0, UPT, UR4, 0x1, UPT ;  /* 0x000000010400788c */ /* 0x002fd2000bf05270 */
[----:B------:R-:W-:Y:S05]  /*2610*/  BRA.U UP0, `(.L_x_32) ;  /* 0x0000000100407547 */ /* 0x000fea000b800000 */
[----:B------:R-:W1:Y:S08]  /*2620*/  LDC.64 R4, c[0x0][0xb10] ;  /* 0x0002c400ff047b82 */ /* 0x000e700000000a00 */
[----:B------:R-:W2:Y:S08]  /*2630*/  LDC.64 R2, c[0x0][0xb18] ;  /* 0x0002c600ff027b82 */ /* 0x000eb00000000a00 */
[----:B------:R-:W3:Y:S08]  /*2640*/  LDC R6, c[0x0][0xb20] ;  /* 0x0002c800ff067b82 */ /* 0x000ef00000000800 */
[----:B------:R-:W4:Y:S01]  /*2650*/  LDC R7, c[0x0][0xb0c] ;  /* 0x0002c300ff077b82 */ /* 0x000f220000000800 */
[----:B-1----:R-:W-:-:S05]  /*2660*/  IMAD.HI.U32 R4, R12, R4, RZ ;  /* 0x000000040c047227 */ /* 0x002fca00078e00ff */
[----:B------:R-:W-:Y:S01]  /*2670*/  SHF.R.U32.HI R4, RZ, R5, R4 ;  /* 0x00000005ff047219 */ /* 0x000fe20000011604 */
[----:B--2---:R-:W-:Y:S01]  /*2680*/  IMAD.HI.U32 R3, R11, R3, RZ ;  /* 0x000000030b037227 */ /* 0x004fe200078e00ff */
[----:B------:R-:W-:-:S04]  /*2690*/  ISETP.NE.AND P0, PT, R2, 0x1, PT ;  /* 0x000000010200780c */ /* 0x000fc80003f05270 */
[----:B---3--:R-:W-:-:S04]  /*26a0*/  SHF.R.U32.HI R3, RZ, R6, R3 ;  /* 0x00000006ff037219 */ /* 0x008fc80000011603 */
[----:B------:R-:W-:Y:S02]  /*26b0*/  SEL R3, R11, R3, !P0 ;  /* 0x000000030b037207 */ /* 0x000fe40004000000 */
[----:B----4-:R-:W-:-:S04]  /*26c0*/  ISETP.NE.AND P1, PT, R7, 0x1, PT ;  /* 0x000000010700780c */ /* 0x010fc80003f25270 */
[----:B------:R-:W-:-:S05]  /*26d0*/  SEL R4, R12, R4, !P1 ;  /* 0x000000040c047207 */ /* 0x000fca0004800000 */
[----:B------:R-:W-:Y:S02]  /*26e0*/  IMAD.IADD R5, R3, 0x1, -R4 ;  /* 0x0000000103057824 */ /* 0x000fe400078e0a04 */
[----:B------:R-:W-:Y:S02]  /*26f0*/  IMAD.IADD R3, R4, 0x1, -R3 ;  /* 0x0000000104037824 */ /* 0x000fe400078e0a03 */
[----:B------:R-:W-:Y:S02]  /*2700*/  IMAD R12, R5, R7, R12 ;  /* 0x00000007050c7224 */ /* 0x000fe400078e020c */
[----:B------:R-:W-:-:S07]  /*2710*/  IMAD R11, R3, R2, R11 ;  /* 0x00000002030b7224 */ /* 0x000fce00078e020b */
.L_x_32:
[----:B------:R-:W-:Y:S01]  /*2720*/  UMOV UR20, UR31 ;  /* 0x0000001f00147c82 */ /* 0x000fe20008000000 */
[----:B------:R-:W-:Y:S01]  /*2730*/  PLOP3.LUT P0, PT, PT, PT, PT, 0x80, 0x8 ;  /* 0x000000000008781c */ /* 0x000fe20003f0f070 */
[----:B------:R-:W-:Y:S01]  /*2740*/  IMAD.IADD R17, R12, 0x1, R91 ;  /* 0x000000010c117824 */ /* 0x000fe200078e025b */
[----:B------:R-:W-:Y:S01]  /*2750*/  LOP3.LUT R13, R13, 0x1, RZ, 0x3c, !PT ;  /* 0x000000010d0d7812 */ /* 0x000fe200078e3cff */
[----:B------:R-:W-:Y:S01]  /*2760*/  IMAD.IADD R14, R11, 0x1, R90 ;  /* 0x000000010b0e7824 */ /* 0x000fe200078e025a */
[----:B------:R-:W-:Y:S09]  /*2770*/  @P3 BRA `(.L_x_33) ;  /* 0xffffffec00683947 */ /* 0x000ff2000383ffff */
[----:B------:R-:W-:Y:S01]  /*2780*/  UIADD3 UR22, UPT, UPT, UR22, 0x60, URZ ;  /* 0x0000006016167890 */ /* 0x000fe2000fffe0ff */
[----:B------:R-:W-:-:S03]  /*2790*/  MOV R2, UR33 ;  /* 0x0000002100027c02 */ /* 0x000fc60008000f00 */
[----:B------:R-:W-:Y:S01]  /*27a0*/  ULEA UR4, UR32, UR22, 0x3 ;  /* 0x0000001620047291 */ /* 0x000fe2000f8e18ff */
[----:B------:R-:W-:-:S08]  /*27b0*/  SHF.L.U32 R2, R2, 0x1f, RZ ;  /* 0x0000001f02027819 */ /* 0x000fd000000006ff */
[----:B------:R-:W1:Y:S02]  /*27c0*/  SYNCS.PHASECHK.TRANS64.TRYWAIT P0, [UR4], R2 ;  /* 0x00000002ff0075a7 */ /* 0x000e640008001104 */
[----:B-1----:R-:W-:Y:S05]  /*27d0*/  @!P0 BRA `(.L_x_34) ;  /* 0x0000006c00708947 */ /* 0x002fea0003800000 */
.L_x_137:
[----:B------:R-:W-:-:S04]  /*27e0*/  UIADD3 UR6, UPT, UPT, UR32, 0x1, URZ ;  /* 0x0000000120067890 */ /* 0x000fc8000fffe0ff */
[----:B------:R-:W-:-:S04]  /*27f0*/  UISETP.NE.AND UP0, UPT, UR6, 0xc, UPT ;  /* 0x0000000c0600788c */ /* 0x000fc8000bf05270 */
[----:B------:R-:W-:Y:S02]  /*2800*/  USEL UR5, URZ, 0x1, UP0 ;  /* 0x00000001ff057887 */ /* 0x000fe40008000000 */
[----:B------:R-:W-:Y:S02]  /*2810*/  USEL UR6, UR6, URZ, UP0 ;  /* 0x000000ff06067287 */ /* 0x000fe40008000000 */
[----:B------:R-:W-:Y:S02]  /*2820*/  ULOP3.LUT UR5, UR33, UR5, URZ, 0x3c, !UPT ;  /* 0x0000000521057292 */ /* 0x000fe4000f8e3cff */
[----:B------:R-:W-:-:S04]  /*2830*/  ULEA UR4, UR6, UR22, 0x3 ;  /* 0x0000001606047291 */ /* 0x000fc8000f8e18ff */
[----:B-1----:R-:W-:-:S04]  /*2840*/  MOV R2, UR5 ;  /* 0x0000000500027c02 */ /* 0x002fc80008000f00 */
[----:B------:R-:W-:-:S04]  /*2850*/  SHF.L.U32 R2, R2, 0x1f, RZ ;  /* 0x0000001f02027819 */ /* 0x000fc800000006ff */
[----:B------:R-:W1:Y:S02]  /*2860*/  SYNCS.PHASECHK.TRANS64.TRYWAIT P0, [UR4], R2 ;  /* 0x00000002ff0075a7 */ /* 0x000e640008001104 */
[----:B-1----:R-:W-:Y:S05]  /*2870*/  @!P0 BRA `(.L_x_35) ;  /* 0x0000006c00608947 */ /* 0x002fea0003800000 */
.L_x_139:
        /* <DEDUP_REMOVED lines=10> */
.L_x_141:
        /* <DEDUP_REMOVED lines=10> */
.L_x_143:
        /* <DEDUP_REMOVED lines=10> */
.L_x_145:
        /* <DEDUP_REMOVED lines=10> */
.L_x_147:
        /* <DEDUP_REMOVED lines=10> */
.L_x_149:
        /* <DEDUP_REMOVED lines=10> */
.L_x_151:
        /* <DEDUP_REMOVED lines=10> */
.L_x_153:
        /* <DEDUP_REMOVED lines=10> */
.L_x_155:
        /* <DEDUP_REMOVED lines=10> */
.L_x_157:
[----:B------:R-:W-:-:S04]  /*2e20*/  UIADD3 UR6, UPT, UPT, UR6, 0x1, URZ ;  /* 0x0000000106067890 */ /* 0x000fc8000fffe0ff */
[----:B------:R-:W-:-:S04]  /*2e30*/  UISETP.NE.AND UP0, UPT, UR6, 0xc, UPT ;  /* 0x0000000c0600788c */ /* 0x000fc8000bf05270 */
[----:B------:R-:W-:Y:S02]  /*2e40*/  USEL UR4, URZ, 0x1, UP0 ;  /* 0x00000001ff047887 */ /* 0x000fe40008000000 */
[----:B------:R-:W-:Y:S02]  /*2e50*/  USEL UR6, UR6, URZ, UP0 ;  /* 0x000000ff06067287 */ /* 0x000fe40008000000 */
[----:B------:R-:W-:Y:S02]  /*2e60*/  ULOP3.LUT UR4, UR5, UR4, URZ, 0x3c, !UPT ;  /* 0x0000000405047292 */ /* 0x000fe4000f8e3cff */
[----:B------:R-:W-:-:S04]  /*2e70*/  ULEA UR6, UR6, UR22, 0x3 ;  /* 0x0000001606067291 */ /* 0x000fc8000f8e18ff */
[----:B-1----:R-:W-:Y:S02]  /*2e80*/  IMAD.U32 R2, RZ, RZ, UR4 ;  /* 0x00000004ff027e24 */ /* 0x002fe4000f8e00ff */
[----:B------:R-:W-:-:S03]  /*2e90*/  MOV R0, UR6 ;  /* 0x0000000600007c02 */ /* 0x000fc60008000f00 */
[----:B------:R-:W-:-:S07]  /*2ea0*/  SHF.L.U32 R2, R2, 0x1f, RZ ;  /* 0x0000001f02027819 */ /* 0x000fce00000006ff */
.L_x_45:
[----:B-1----:R1:W2:Y:S02]  /*2eb0*/  SYNCS.PHASECHK.TRANS64.TRYWAIT P0, [R0+URZ], R2 ;  /* 0x00000002000075a7 */ /* 0x0022a400080011ff */
[----:B--2---:R-:W-:Y:S05]  /*2ec0*/  @!P0 NANOSLEEP.SYNCS 0x989680 ;  /* 0x009896800000895d */ /* 0x004fea0003900000 */
[----:B------:R-:W2:Y:S02]  /*2ed0*/  @!P0 SYNCS.PHASECHK.TRANS64 P0, [R0+URZ], R2 ;  /* 0x00000002000085a7 */ /* 0x000ea400080010ff */
[----:B--2---:R-:W-:Y:S05]  /*2ee0*/  @P0 EXIT ;  /* 0x000000000000094d */ /* 0x004fea0003800000 */
[----:B------:R-:W-:Y:S05]  /*2ef0*/  BRA `(.L_x_45) ;  /* 0xfffffffc00ec7947 */ /* 0x000fea000383ffff */
.L_x_17:
[----:B------:R-:W-:-:S04]  /*2f00*/  UISETP.NE.AND UP1, UPT, UR45, URZ, UPT ;  /* 0x000000ff2d00728c */ /* 0x000fc8000bf25270 */
[----:B------:R-:W-:-:S09]  /*2f10*/  UISETP.NE.OR UP1, UPT, UR8, 0x1, UP1 ;  /* 0x000000010800788c */ /* 0x000fd20008f25670 */
[----:B------:R-:W-:Y:S05]  /*2f20*/  BRA.U UP1, `(.L_x_46) ;  /* 0x0000000101b07547 */ /* 0x000fea000b800000 */
[----:B------:R-:W-:Y:S01]  /*2f30*/  UMOV UR4, 0x400 ;  /* 0x0000040000047882 */ /* 0x000fe20000000000 */
[----:B------:R-:W-:Y:S01]  /*2f40*/  HFMA2 R3, -RZ, RZ, 0, 5.9604644775390625e-08 ;  /* 0x00000001ff037431 */ /* 0x000fe200000001ff */
[----:B------:R-:W-:Y:S01]  /*2f50*/  ULEA UR45, UR45, UR4, 0x18 ;  /* 0x000000042d2d7291 */ /* 0x000fe2000f8ec0ff */
[----:B------:R-:W-:Y:S01]  /*2f60*/  ISETP.NE.AND P0, PT, R2, RZ, PT ;  /* 0x000000ff0200720c */ /* 0x000fe20003f05270 */
[----:B------:R-:W-:Y:S02]  /*2f70*/  IMAD.MOV.U32 R8, RZ, RZ, RZ ;  /* 0x000000ffff087224 */ /* 0x000fe400078e00ff */
[----:B------:R-:W-:Y:S02]  /*2f80*/  UIADD3 UR6, UPT, UPT, UR45, 0x118, URZ ;  /* 0x000001182d067890 */ /* 0x000fe4000fffe0ff */
[----:B------:R-:W-:Y:S02]  /*2f90*/  UIADD3 UR7, UPT, UPT, UR45, 0x110, URZ ;  /* 0x000001102d077890 */ /* 0x000fe4000fffe0ff */
[----:B------:R-:W-:-:S12]  /*2fa0*/  UPRMT UR6, URZ, 0x654, UR6 ;  /* 0x00000654ff067896 */ /* 0x000fd80008000006 */
.L_x_49:
[----:B------:R-:W-:Y:S01]  /*2fb0*/  SHF.L.U32 R6, R3, 0x1f, RZ ;  /* 0x0000001f03067819 */ /* 0x000fe200000006ff */
[----:B------:R-:W-:Y:S02]  /*2fc0*/  IMAD.U32 R4, RZ, RZ, UR7 ;  /* 0x00000007ff047e24 */ /* 0x000fe4000f8e00ff */
[----:B------:R-:W-:Y:S01]  /*2fd0*/  @!P0 IMAD.MOV.U32 R5, RZ, RZ, 0x10 ;  /* 0x00000010ff058424 */ /* 0x000fe200078e00ff */
[----:B------:R-:W1:Y:S02]  /*2fe0*/  SYNCS.PHASECHK.TRANS64.TRYWAIT P1, [UR45+0x118], R6 ;  /* 0x00011806ff0075a7 */ /* 0x000e64000802112d */
[----:B------:R-:W-:-:S04]  /*2ff0*/  PRMT R4, R2, 0x654, R4 ;  /* 0x0000065402047816 */ /* 0x000fc80000000004 */
[----:B------:R-:W-:Y:S01]  /*3000*/  SEL R0, R4, R0, !P0 ;  /* 0x0000000004007207 */ /* 0x000fe20004000000 */
[----:B-1----:R-:W-:Y:S06]  /*3010*/  @!P1 BRA `(.L_x_47) ;  /* 0x0000006800689947 */ /* 0x002fec0003800000 */
.L_x_159:
[----:B------:R-:W-:Y:S01]  /*3020*/  UIADD3 UR4, UPT, UPT, UR45, 0x150, URZ ;  /* 0x000001502d047890 */ /* 0x000fe2000fffe0ff */
[----:B------:R2:W-:Y:S01]  /*3030*/  @!P0 SYNCS.ARRIVE.TRANS64.RED RZ, [R0+URZ], R5 ;  /* 0x0000000500ff89a7 */ /* 0x0005e200080004ff */
[----:B------:R-:W-:Y:S01]  /*3040*/  UIADD3 UR5, UPT, UPT, UR45, 0x110, URZ ;  /* 0x000001102d057890 */ /* 0x000fe2000fffe0ff */
[----:B------:R-:W-:-:S08]  /*3050*/  LOP3.LUT R3, R3, 0x1, RZ, 0x3c, !PT ;  /* 0x0000000103037812 */ /* 0x000fd000078e3cff */
[----:B------:R-:W-:Y:S06]  /*3060*/  UGETNEXTWORKID.BROADCAST [UR4], [UR5] ;  /* 0x00000000040073ca */ /* 0x000fec0008000100 */
[----:B--2---:R-:W-:-:S04]  /*3070*/  SHF.L.U32 R5, R8, 0x1f, RZ ;  /* 0x0000001f08057819 */ /* 0x004fc800000006ff */
[----:B------:R-:W2:Y:S02]  /*3080*/  SYNCS.PHASECHK.TRANS64.TRYWAIT P1, [UR45+0x110], R5 ;  /* 0x00011005ff0075a7 */ /* 0x000ea4000802112d */
[----:B--2---:R-:W-:Y:S05]  /*3090*/  @!P1 BRA `(.L_x_48) ;  /* 0x0000006800609947 */ /* 0x004fea0003800000 */
.L_x_161:
[----:B-1----:R-:W1:Y:S01]  /*30a0*/  LDS.128 R4, [UR45+0x150] ;  /* 0x0001502dff047984 */ /* 0x002e620008000c00 */
[----:B------:R-:W-:Y:S01]  /*30b0*/  LOP3.LUT R8, R8, 0x1, RZ, 0x3c, !PT ;  /* 0x0000000108087812 */ /* 0x000fe200078e3cff */
[----:B------:R-:W-:Y:S01]  /*30c0*/  @!PT LDS RZ, [RZ] ;  /* 0x00000000fffff984 */ /* 0x000fe20000000800 */
[----:B------:R-:W-:Y:S01]  /*30d0*/  @!PT LDS RZ, [RZ] ;  /* 0x00000000fffff984 */ /* 0x000fe20000000800 */
[----:B------:R-:W-:Y:S01]  /*30e0*/  @!PT LDS RZ, [RZ] ;  /* 0x00000000fffff984 */ /* 0x000fe20000000800 */
[----:B------:R-:W-:Y:S01]  /*30f0*/  @!PT LDS RZ, [RZ] ;  /* 0x00000000fffff984 */ /* 0x000fe20000000800 */
[----:B------:R2:W-:Y:S06]  /*3100*/  MEMBAR.ALL.CTA ;  /* 0x0000000000007992 */ /* 0x0005ec0000008000 */
[----:B--2---:R-:W2:Y:S02]  /*3110*/  FENCE.VIEW.ASYNC.S ;  /* 0x00000000000073c6 */ /* 0x004ea40000000000 */
[----:B--2---:R-:W-:Y:S01]  /*3120*/  SYNCS.ARRIVE.TRANS64.RED.A1T0 RZ, [UR6], RZ ;  /* 0x000000ffffff79a7 */ /* 0x004fe20008100406 */
[----:B-1----:R-:W-:-:S13]  /*3130*/  LOP3.LUT P1, RZ, R6, 0x1, RZ, 0xc0, !PT ;  /* 0x0000000106ff7812 */ /* 0x002fda000782c0ff */
[----:B------:R-:W-:Y:S05]  /*3140*/  @P1 BRA `(.L_x_49) ;  /* 0xfffffffc00981947 */ /* 0x000fea000383ffff */
[----:B------:R-:W-:-:S04]  /*3150*/  SHF.L.U32 R0, R3, 0x1f, RZ ;  /* 0x0000001f03007819 */ /* 0x000fc800000006ff */
[----:B------:R-:W1:Y:S02]  /*3160*/  SYNCS.PHASECHK.TRANS64 P0, [UR45+0x118], R0 ;  /* 0x00011800ff0075a7 */ /* 0x000e64000800102d */
[----:B-1----:R-:W-:Y:S05]  /*3170*/  @P0 EXIT ;  /* 0x000000000000094d */ /* 0x002fea0003800000 */
[----:B------:R-:W-:-:S07]  /*3180*/  MOV R0, UR45 ;  /* 0x0000002d00007c02 */ /* 0x000fce0008000f00 */
.L_x_50:
[----:B-1----:R-:W-:-:S04]  /*3190*/  SHF.L.U32 R2, R3, 0x1f, RZ ;  /* 0x0000001f03027819 */ /* 0x002fc800000006ff */
[----:B------:R1:W2:Y:S03]  /*31a0*/  SYNCS.PHASECHK.TRANS64.TRYWAIT P0, [R0+URZ+0x118], R2 ;  /* 0x00011802000075a7 */ /* 0x0002a600080011ff */
[----:B--2---:R-:W-:Y:S05]  /*31b0*/  @!P0 NANOSLEEP.SYNCS 0x989680 ;  /* 0x009896800000895d */ /* 0x004fea0003900000 */
[----:B------:R-:W2:Y:S02]  /*31c0*/  @!P0 SYNCS.PHASECHK.TRANS64 P0, [R0+URZ+0x118], R2 ;  /* 0x00011802000085a7 */ /* 0x000ea400080010ff */
[----:B--2---:R-:W-:Y:S05]  /*31d0*/  @P0 EXIT ;  /* 0x000000000000094d */ /* 0x004fea0003800000 */
[----:B------:R-:W-:Y:S05]  /*31e0*/  BRA `(.L_x_50) ;  /* 0xfffffffc00e87947 */ /* 0x000fea000383ffff */
.L_x_46:
[----:B------:R-:W-:-:S09]  /*31f0*/  UISETP.NE.AND UP1, UPT, UR8, URZ, UPT ;  /* 0x000000ff0800728c */ /* 0x000fd2000bf25270 */
[----:B------:R-:W-:Y:S05]  /*3200*/  BRA.U UP1, `(.L_x_51) ;  /* 0x0000000d013c7547 */ /* 0x000fea000b800000 */
[----:B------:R-:W-:Y:S01]  /*3210*/  UMOV UR4, 0x40 ;  /* 0x0000004000047882 */ /* 0x000fe20000000000 */
[----:B------:R-:W-:Y:S01]  /*3220*/  NOP ;  /* 0x0000000000007918 */ /* 0x000fe20000000000 */
[----:B------:R-:W-:Y:S01]  /*3230*/  ULEA UR4, UR45, UR4, 0x18 ;  /* 0x000000042d047291 */ /* 0x000fe2000f8ec0ff */
[----:B------:R-:W-:Y:S02]  /*3240*/  UMOV UR5, 0x400 ;  /* 0x0000040000057882 */ /* 0x000fe40000000000 */
[----:B------:R-:W-:-:S06]  /*3250*/  ULEA UR45, UR45, UR5, 0x18 ;  /* 0x000000052d2d7291 */ /* 0x000fcc000f8ec0ff */
[----:B------:R-:W1:Y:S02]  /*3260*/  LDS.U8 R0, [UR4+0x1c] ;  /* 0x00001c04ff007984 */ /* 0x000e640008000000 */
[----:B-1----:R-:W-:-:S13]  /*3270*/  ISETP.NE.AND P0, PT, R0, RZ, PT ;  /* 0x000000ff0000720c */ /* 0x002fda0003f05270 */
[----:B------:R-:W-:Y:S05]  /*3280*/  @P0 BRA `(.L_x_52) ;  /* 0x0000000000580947 */ /* 0x000fea0003800000 */
[----:B------:R-:W-:-:S13]  /*3290*/  ELECT P0, URZ, PT ;  /* 0x0000000000ff782f */ /* 0x000fda0003800000 */
[----:B------:R-:W-:Y:S05]  /*32a0*/  @!P0 BRA `(.L_x_53) ;  /* 0x0000000000608947 */ /* 0x000fea0003800000 */
[----:B------:R-:W-:Y:S01]  /*32b0*/  UMOV UR5, 0x10 ;  /* 0x0000001000057882 */ /* 0x000fe20000000000 */
[----:B------:R-:W-:Y:S01]  /*32c0*/  HFMA2 R0, -RZ, RZ, 0, 5.9604644775390625e-08 ;  /* 0x00000001ff007431 */ /* 0x000fe200000001ff */
[----:B------:R-:W-:-:S03]  /*32d0*/  MOV R2, 0xffff ;  /* 0x0000ffff00027802 */ /* 0x000fc60000000f00 */
[----:B------:R-:W-:Y:S04]  /*32e0*/  DEPBAR.LE SB1, 0x36 ;  /* 0x00009d800000791a */ /* 0x000fe80000000000 */
[----:B------:R-:W1:Y:S02]  /*32f0*/  UTCATOMSWS.FIND_AND_SET.ALIGN UP0, UR5, UR5 ;  /* 0x00000005000575e3 */ /* 0x000e640008000800 */
[----:B-1----:R-:W-:Y:S01]  /*3300*/  MOV R3, UR5 ;  /* 0x0000000500037c02 */ /* 0x002fe20008000f00 */
[----:B------:R-:W-:Y:S06]  /*3310*/  BRA.U UP0, `(.L_x_54) ;  /* 0x0000000100187547 */ /* 0x000fec000b800000 */
.L_x_55:
[----:B------:R-:W-:Y:S05]  /*3320*/  NANOSLEEP 0x64 ;  /* 0x000000640000795d */ /* 0x000fea0003800000 */
[----:B------:R-:W-:-:S05]  /*3330*/  UMOV UR5, 0x10 ;  /* 0x0000001000057882 */ /* 0x000fca0000000000 */
[----:B------:R-:W-:Y:S04]  /*3340*/  DEPBAR.LE SB1, 0x36 ;  /* 0x00009d800000791a */ /* 0x000fe80000000000 */
[----:B------:R-:W1:Y:S02]  /*3350*/  UTCATOMSWS.FIND_AND_SET.ALIGN UP0, UR5, UR5 ;  /* 0x00000005000575e3 */ /* 0x000e640008000800 */
[----:B-1----:R-:W-:Y:S01]  /*3360*/  MOV R3, UR5 ;  /* 0x0000000500037c02 */ /* 0x002fe20008000f00 */
[----:B------:R-:W-:Y:S05]  /*3370*/  BRA.U !UP0, `(.L_x_55) ;  /* 0xfffffffd08e87547 */ /* 0x000fea000b83ffff */
.L_x_54:
[-C--:B------:R-:W-:Y:S02]  /*3380*/  SHF.L.U32 R2, R2, R3.reuse, RZ ;  /* 0x0000000302027219 */ /* 0x080fe400000006ff */
[----:B------:R-:W-:Y:S01]  /*3390*/  SHF.L.U32 R0, R0, R3, RZ ;  /* 0x0000000300007219 */ /* 0x000fe200000006ff */
[----:B------:R-:W-:Y:S02]  /*33a0*/  IMAD.SHL.U32 R3, R3, 0x20, RZ ;  /* 0x0000002003037824 */ /* 0x000fe400078e00ff */
[----:B------:R1:W-:Y:S04]  /*33b0*/  ATOMS.OR RZ, [UR4+0x14], R2 ;  /* 0x00001402ffff798c */ /* 0x0003e8000b000004 */
[----:B------:R1:W-:Y:S04]  /*33c0*/  ATOMS.OR RZ, [UR4+0x18], R0 ;  /* 0x00001800ffff798c */ /* 0x0003e8000b000004 */
[----:B------:R1:W-:Y:S01]  /*33d0*/  STS [UR45+0x160], R3 ;  /* 0x00016003ff007988 */ /* 0x0003e2000800082d */
[----:B------:R-:W-:Y:S05]  /*33e0*/  BRA `(.L_x_53) ;  /* 0x0000000000107947 */ /* 0x000fea0003800000 */
.L_x_52:
[----:B------:R-:W-:Y:S02]  /*33f0*/  MOV R0, 0xffffffff ;  /* 0xffffffff00007802 */ /* 0x000fe40000000f00 */
[----:B------:R-:W-:-:S03]  /*3400*/  MOV R2, 0x3430 ;  /* 0x0000343000027802 */ /* 0x000fc60000000f00 */
[----:B------:R1:W-:Y:S04]  /*3410*/  STS [UR45+0x160], R0 ;  /* 0x00016000ff007988 */ /* 0x0003e8000800082d */
[----:B-1-3-5:R-:W-:Y:S05]  /*3420*/  CALL.REL.NOINC `($__internal_1_$__cuda_sm10x_tcgen05_guardrail_trap_phase_invalid_during_alloc) ;  /* 0x0000006c00707944 */ /* 0x02afea0003c00000 */
.L_x_53:
[----:B------:R-:W-:Y:S05]  /*3430*/  WARPSYNC.ALL ;  /* 0x0000000000007948 */ /* 0x000fea0003800000 */
[----:B------:R-:W2:Y:S01]  /*3440*/  S2UR UR6, SR_CgaCtaId ;  /* 0x00000000000679c3 */ /* 0x000ea20000008800 */
[----:B------:R-:W-:Y:S01]  /*3450*/  UMOV UR4, 0x400 ;  /* 0x0000040000047882 */ /* 0x000fe20000000000 */
[----:B------:R-:W-:-:S06]  /*3460*/  NOP ;  /* 0x0000000000007918 */ /* 0x000fcc0000000000 */
[----:B------:R-:W-:Y:S06]  /*3470*/  BAR.ARV 0x6, 0xa0 ;  /* 0x0182800000007b1d */ /* 0x000fec0000002000 */
[----:B------:R-:W-:Y:S01]  /*3480*/  IMAD.MOV.U32 R8, RZ, RZ, 0x1 ;  /* 0x00000001ff087424 */ /* 0x000fe200078e00ff */
[----:B------:R-:W-:Y:S01]  /*3490*/  UMOV UR15, URZ ;  /* 0x000000ff000f7c82 */ /* 0x000fe20008000000 */
[----:B------:R-:W-:Y:S01]  /*34a0*/  UMOV UR14, URZ ;  /* 0x000000ff000e7c82 */ /* 0x000fe20008000000 */
[----:B------:R-:W-:Y:S01]  /*34b0*/  UMOV UR20, 0x0 ;  /* 0x0000000000147882 */ /* 0x000fe20000000000 */
[----:B------:R-:W-:Y:S01]  /*34c0*/  UMOV UR21, 0x8200010 ;  /* 0x0820001000157882 */ /* 0x000fe20000000000 */
[----:B------:R-:W-:Y:S01]  /*34d0*/  UMOV UR18, 0x0 ;  /* 0x0000000000127882 */ /* 0x000fe20000000000 */
[----:B------:R-:W-:Y:S01]  /*34e0*/  UMOV UR19, 0x8200010 ;  /* 0x0820001000137882 */ /* 0x000fe20000000000 */
[----:B--2---:R-:W-:Y:S01]  /*34f0*/  ULEA UR6, UR6, UR4, 0x18 ;  /* 0x0000000406067291 */ /* 0x004fe2000f8ec0ff */
[----:B------:R-:W2:Y:S03]  /*3500*/  LDCU.64 UR4, c[0x0][0x388] ;  /* 0x00007100ff0477ac */ /* 0x000ea60008000a00 */
[----:B------:R-:W-:-:S02]  /*3510*/  UIADD3 UR9, UPT, UPT, UR6, 0x8400, URZ ;  /* 0x0000840006097890 */ /* 0x000fc4000fffe0ff */
[----:B------:R-:W-:-:S03]  /*3520*/  UIADD3 UR10, UPT, UPT, UR6, 0x20400, URZ ;  /* 0x00020400060a7890 */ /* 0x000fc6000fffe0ff */
[----:B------:R-:W1:Y:S01]  /*3530*/  LDS R9, [UR6+0x160] ;  /* 0x00016006ff097984 */ /* 0x000e620008000800 */
[----:B------:R-:W-:Y:S02]  /*3540*/  USHF.R.U32.HI UR9, URZ, 0x4, UR9 ;  /* 0x00000004ff097899 */ /* 0x000fe40008011609 */
[----:B------:R-:W-:Y:S02]  /*3550*/  USHF.R.U32.HI UR10, URZ, 0x4, UR10 ;  /* 0x00000004ff0a7899 */ /* 0x000fe4000801160a */
[----:B------:R-:W-:Y:S02]  /*3560*/  ULOP3.LUT UR9, UR9, 0x3fff, URZ, 0xc0, !UPT ;  /* 0x00003fff09097892 */ /* 0x000fe4000f8ec0ff */
[----:B------:R-:W-:Y:S02]  /*3570*/  ULOP3.LUT UR10, UR10, 0x3fff, URZ, 0xc0, !UPT ;  /* 0x00003fff0a0a7892 */ /* 0x000fe4000f8ec0ff */
[----:B------:R-:W-:Y:S02]  /*3580*/  ULOP3.LUT UR9, UR9, 0x10000, URZ, 0xfc, !UPT ;  /* 0x0001000009097892 */ /* 0x000fe4000f8efcff */
[----:B--2---:R-:W-:-:S02]  /*3590*/  UIADD3 UR4, UPT, UPT, UR4, 0x1f, URZ ;  /* 0x0000001f04047890 */ /* 0x004fc4000fffe0ff */
[----:B------:R-:W-:Y:S02]  /*35a0*/  ULOP3.LUT UR10, UR10, 0x10000, URZ, 0xfc, !UPT ;  /* 0x000100000a0a7892 */ /* 0x000fe4000f8efcff */
[----:B------:R-:W-:-:S04]  /*35b0*/  USHF.R.S32.HI UR7, URZ, 0x1f, UR4 ;  /* 0x0000001fff077899 */ /* 0x000fc80008011404 */
[----:B------:R-:W-:-:S03]  /*35c0*/  ULEA.HI UR7, UR7, UR4, URZ, 0x5 ;  /* 0x0000000407077291 */ /* 0x000fc6000f8f28ff */
[----:B------:R-:W2:Y:S01]  /*35d0*/  LDCU UR4, c[0x0][0x390] ;  /* 0x00007200ff0477ac */ /* 0x000ea20008000800 */
[----:B------:R-:W-:-:S04]  /*35e0*/  USHF.R.S32.HI UR7, URZ, 0x5, UR7 ;  /* 0x00000005ff077899 */ /* 0x000fc80008011407 */
[----:B------:R-:W-:Y:S02]  /*35f0*/  UIMAD UR7, UR7, UR5, URZ ;  /* 0x00000005070772a4 */ /* 0x000fe4000f8e02ff */
[----:B------:R-:W-:-:S04]  /*3600*/  UIADD3 UR5, UPT, UPT, UR6, 0x118, URZ ;  /* 0x0000011806057890 */ /* 0x000fc8000fffe0ff */
[----:B------:R-:W-:Y:S01]  /*3610*/  UPRMT UR5, URZ, 0x654, UR5 ;  /* 0x00000654ff057896 */ /* 0x000fe20008000005 */
[C---:B-1----:R-:W-:Y:S01]  /*3620*/  VIADD R3, R9.reuse, 0x80 ;  /* 0x0000008009037836 */ /* 0x042fe20000000000 */
[----:B------:R-:W-:Y:S01]  /*3630*/  LOP3.LUT R2, R9, 0xffff, RZ, 0xc0, !PT ;  /* 0x0000ffff09027812 */ /* 0x000fe200078ec0ff */
[----:B--2---:R-:W-:-:S03]  /*3640*/  UIMAD UR4, UR7, UR4, URZ ;  /* 0x00000004070472a4 */ /* 0x004fc6000f8e02ff */
[----:B------:R-:W-:Y:S01]  /*3650*/  LOP3.LUT R3, R3, 0xffff, RZ, 0xc0, !PT ;  /* 0x0000ffff03037812 */ /* 0x000fe200078ec0ff */
[----:B------:R-:W-:Y:S02]  /*3660*/  UIADD3 UR16, UPT, UPT, UR4, -0x1, URZ ;  /* 0xffffffff04107890 */ /* 0x000fe4000fffe0ff */
[----:B------:R-:W-:Y:S02]  /*3670*/  UISETP.GE.AND UP2, UPT, UR4, 0x1, UPT ;  /* 0x000000010400788c */ /* 0x000fe4000bf46270 */
[----:B------:R1:W-:Y:S02]  /*3680*/  STL.64 [R1], R2 ;  /* 0x0000000201007387 */ /* 0x0003e40000100a00 */
[----:B-1----:R-:W-:-:S07]  /*3690*/  CS2R R2, SRZ ;  /* 0x0000000000027805 */ /* 0x002fce000001ff00 */
.L_x_62:
[----:B-1----:R-:W-:-:S04]  /*36a0*/  SHF.L.U32 R4, R3, 0x1f, RZ ;  /* 0x0000001f03047819 */ /* 0x002fc800000006ff */
[----:B------:R-:W1:Y:S02]  /*36b0*/  SYNCS.PHASECHK.TRANS64.TRYWAIT P0, [UR6+0x110], R4 ;  /* 0x00011004ff0075a7 */ /* 0x000e640008001106 */
[----:B-12---:R-:W-:Y:S05]  /*36c0*/  @!P0 BRA `(.L_x_56) ;  /* 0x0000006000ec8947 */ /* 0x006fea0003800000 */
.L_x_163:
[----:B-1----:R-:W1:Y:S01]  /*36d0*/  LDS.128 R4, [UR6+0x150] ;  /* 0x00015006ff047984 */ /* 0x002e620008000c00 */
[----:B------:R-:W-:Y:S01]  /*36e0*/  ULEA UR8, UR15, UR6, 0x3 ;  /* 0x000000060f087291 */ /* 0x000fe2000f8e18ff */
[----:B------:R-:W-:Y:S01]  /*36f0*/  SHF.L.U32 R0, R8, 0x1f, RZ ;  /* 0x0000001f08007819 */ /* 0x000fe200000006ff */
[----:B------:R-:W-:Y:S01]  /*3700*/  @!PT LDS RZ, [RZ] ;  /* 0x00000000fffff984 */ /* 0x000fe20000000800 */
[----:B------:R-:W-:Y:S01]  /*3710*/  @!PT LDS RZ, [RZ] ;  /* 0x00000000fffff984 */ /* 0x000fe20000000800 */
[----:B------:R-:W-:Y:S01]  /*3720*/  @!PT LDS RZ, [RZ] ;  /* 0x00000000fffff984 */ /* 0x000fe20000000800 */
[----:B------:R-:W-:Y:S01]  /*3730*/  @!PT LDS RZ, [RZ] ;  /* 0x00000000fffff984 */ /* 0x000fe20000000800 */
[----:B------:R2:W-:Y:S06]  /*3740*/  MEMBAR.ALL.CTA ;  /* 0x0000000000007992 */ /* 0x0005ec0000008000 */
[----:B--2---:R-:W2:Y:S02]  /*3750*/  FENCE.VIEW.ASYNC.S ;  /* 0x00000000000073c6 */ /* 0x004ea40000000000 */
[----:B--2---:R-:W-:Y:S01]  /*3760*/  SYNCS.ARRIVE.TRANS64.RED.A1T0 RZ, [UR5], RZ ;  /* 0x000000ffffff79a7 */ /* 0x004fe20008100405 */
[----:B------:R-:W2:Y:S01]  /*3770*/  SYNCS.PHASECHK.TRANS64.TRYWAIT P0, [UR8+0x130], R0 ;  /* 0x00013000ff0075a7 */ /* 0x000ea20008001108 */
[----:B-1----:R-:W-:Y:S01]  /*3780*/  LOP3.LUT P2, RZ, R6, 0x1, RZ, 0xc0, !PT ;  /* 0x0000000106ff7812 */ /* 0x002fe2000784c0ff */
[----:B--2---:R-:W-:-:S12]  /*3790*/  @!P0 BRA `(.L_x_57) ;  /* 0x0000006000d08947 */ /* 0x004fd80003800000 */
.L_x_165:
[----:B------:R-:W-:Y:S05]  /*37a0*/  BRA.U !UP2, `(.L_x_58) ;  /* 0x000000010ac47547 */ /* 0x000fea000b800000 */
[----:B-1----:R-:W-:Y:S01]  /*37b0*/  IMAD.U32 R0, RZ, RZ, UR15 ;  /* 0x0000000fff007e24 */ /* 0x002fe2000f8e00ff */
[----:B------:R-:W-:-:S04]  /*37c0*/  ULEA UR4, UR14, UR6, 0x3 ;  /* 0x000000060e047291 */ /* 0x000fc8000f8e18ff */
[----:B------:R-:W-:-:S05]  /*37d0*/  LEA R0, R0, R1, 0x2 ;  /* 0x0000000100007211 */ /* 0x000fca00078e10ff */
[----:B------:R1:W5:Y:S01]  /*37e0*/  LDL R4, [R0] ;  /* 0x0000000000047983 */ /* 0x0003620000100800 */
[----:B------:R-:W-:Y:S01]  /*37f0*/  UPLOP3.LUT UP3, UPT, UPT, UPT, UPT, 0x40, 0x4 ;  /* 0x000000000004789c */ /* 0x000fe20003f6e870 */
[----:B------:R-:W-:Y:S01]  /*3800*/  UMOV UR13, UR16 ;  /* 0x00000010000d7c82 */ /* 0x000fe20008000000 */
[----:B------:R-:W-:Y:S01]  /*3810*/  UMOV UR12, UR14 ;  /* 0x0000000e000c7c82 */ /* 0x000fe20008000000 */
[----:B-1----:R-:W-:-:S04]  /*3820*/  SHF.L.U32 R0, R2, 0x1f, RZ ;  /* 0x0000001f02007819 */ /* 0x002fc800000006ff */
[----:B------:R1:W2:Y:S04]  /*3830*/  SYNCS.PHASECHK.TRANS64.TRYWAIT P1, [UR4], R0 ;  /* 0x00000000ff0075a7 */ /* 0x0002a80008021104 */
.L_x_61:
[----:B------:R-:W-:Y:S01]  /*3840*/  ULEA UR7, UR12, UR6, 0x3 ;  /* 0x000000060c077291 */ /* 0x000fe2000f8e18ff */
[----:B-12-4-:R-:W-:Y:S11]  /*3850*/  @P1 BRA `(.L_x_59) ;  /* 0x00000000000c1947 */ /* 0x016ff60003800000 */
[----:B------:R-:W-:Y:S04]  /*3860*/  SHF.L.U32 R5, R2, 0x1f, RZ ;  /* 0x0000001f02057819 */ /* 0x000fe800000006ff */
[----:B------:R-:W2:Y:S02]  /*3870*/  SYNCS.PHASECHK.TRANS64.TRYWAIT P0, [UR7], R5 ;  /* 0x00000005ff0075a7 */ /* 0x000ea40008001107 */
[----:B--2---:R-:W-:Y:S05]  /*3880*/  @!P0 BRA `(.L_x_60) ;  /* 0x0000006000ac8947 */ /* 0x004fea0003800000 */
.L_x_59:
[----:B------:R-:W-:Y:S01]  /*3890*/  UISETP.NE.AND UP0, UPT, UR13, URZ, UPT ;  /* 0x000000ff0d00728c */ /* 0x000fe2000bf05270 */
[----:B------:R-:W-:Y:S01]  /*38a0*/  PLOP3.LUT P1, PT, PT, PT, PT, 0x80, 0x8 ;  /* 0x000000000008781c */ /* 0x000fe20003f2f070 */
[----:B------:R-:W-:Y:S02]  /*38b0*/  UIADD3 UR14, UPT, UPT, UR12, 0x1, URZ ;  /* 0x000000010c0e7890 */ /* 0x000fe4000fffe0ff */
[----:B------:R-:W-:Y:S02]  /*38c0*/  ULEA UR22, UR12, UR10, 0x9 ;  /* 0x0000000a0c167291 */ /* 0x000fe4000f8e48ff */
[----:B------:R-:W-:Y:S01]  /*38d0*/  UISETP.NE.AND UP1, UPT, UR14, 0xc, UPT ;  /* 0x0000000c0e00788c */ /* 0x000fe2000bf25270 */
[----:B------:R-:W-:Y:S01]  /*38e0*/  PLOP3.LUT P0, PT, PT, PT, UP0, 0x80, 0x8 ;  /* 0x000000000008781c */ /* 0x000fe20003f0f008 */
[----:B------:R-:W-:Y:S02]  /*38f0*/  ULEA UR24, UR12, UR9, 0x9 ;  /* 0x000000090c187291 */ /* 0x000fe4000f8e48ff */
[----:B------:R-:W-:Y:S02]  /*3900*/  USEL UR11, URZ, 0x1, UP1 ;  /* 0x00000001ff0b7887 */ /* 0x000fe40008800000 */
[----:B------:R-:W-:Y:S02]  /*3910*/  USEL UR14, UR14, URZ, UP1 ;  /* 0x000000ff0e0e7287 */ /* 0x000fe40008800000 */
[----:B------:R-:W-:Y:S02]  /*3920*/  UIADD3 UR26, UPT, UPT, UR22, 0x2, URZ ;  /* 0x00000002161a7890 */ /* 0x000fe4000fffe0ff */
[----:B------:R-:W-:Y:S01]  /*3930*/  @UP0 ULEA UR4, UR14, UR6, 0x3 ;  /* 0x000000060e040291 */ /* 0x000fe2000f8e18ff */
[----:B------:R-:W-:Y:S01]  /*3940*/  LOP3.LUT R2, R2, UR11, RZ, 0x3c, !PT ;  /* 0x0000000b02027c12 */ /* 0x000fe2000f8e3cff */
[----:B------:R-:W-:Y:S02]  /*3950*/  UIADD3 UR28, UPT, UPT, UR24, 0x2, URZ ;  /* 0x00000002181c7890 */ /* 0x000fe4000fffe0ff */
[----:B------:R-:W-:Y:S01]  /*3960*/  UIADD3 UR17, UPT, UPT, UR7, 0x60, URZ ;  /* 0x0000006007117890 */ /* 0x000fe2000fffe0ff */
[----:B-1----:R-:W-:Y:S01]  /*3970*/  @P0 SHF.L.U32 R0, R2, 0x1f, RZ ;  /* 0x0000001f02000819 */ /* 0x002fe200000006ff */
[----:B------:R-:W-:Y:S01]  /*3980*/  UIADD3 UR7, UPT, UPT, UR13, 0x1, URZ ;  /* 0x000000010d077890 */ /* 0x000fe2000fffe0ff */
[----:B------:R-:W-:Y:S02]  /*3990*/  UMOV UR23, 0x80004020 ;  /* 0x8000402000177882 */ /* 0x000fe40000000000 */
[----:B------:R4:W1:Y:S01]  /*39a0*/  @P0 SYNCS.PHASECHK.TRANS64.TRYWAIT P1, [UR4], R0 ;  /* 0x00000000ff0005a7 */ /* 0x0008620008021104 */
[----:B------:R-:W-:Y:S11]  /*39b0*/  ELECT P0, URZ, PT ;  /* 0x0000000000ff782f */ /* 0x000ff60003800000 */
[----:B------:R-:W-:Y:S02]  /*39c0*/  @!UPT UIADD3 URZ, UPT, UPT, URZ, URZ, URZ ;  /* 0x000000fffffff290 */ /* 0x000fe4000fffe0ff */
[C---:B-----5:R-:W-:Y:S02]  /*39d0*/  @P0 R2UR.BROADCAST UR11, R4.reuse ;  /* 0x00000000040b02ca */ /* 0x060fe400008e0000 */
[----:B------:R-:W-:Y:S11]  /*39e0*/  ELECT P0, URZ, PT ;  /* 0x0000000000ff782f */ /* 0x000ff60003800000 */
[----:B------:R-:W-:Y:S02]  /*39f0*/  @!UPT UIADD3 URZ, UPT, UPT, URZ, URZ, URZ ;  /* 0x000000fffffff290 */ /* 0x000fe4000fffe0ff */
[----:B------:R-:W-:Y:S01]  /*3a00*/  @P0 R2UR.BROADCAST UR4, R4 ;  /* 0x00000000040402ca */ /* 0x000fe200008e0000 */
[----:B------:R-:W-:Y:S02]  /*3a10*/  UISETP.GT.U32.AND UP0, UPT, UR7, 0x1, UPT ;  /* 0x000000010700788c */ /* 0x000fe4000bf04070 */
[----:B------:R-:W-:Y:S01]  /*3a20*/  UIADD3 UR13, UPT, UPT, UR13, -0x1, URZ ;  /* 0xffffffff0d0d7890 */ /* 0x000fe2000fffe0ff */
[----:B------:R-:W-:Y:S01]  /*3a30*/  UMOV UR25, 0x80004020 ;  /* 0x8000402000197882 */ /* 0x000fe20000000000 */
[----:B------:R-:W-:Y:S01]  /*3a40*/  UMOV UR27, 0x80004020 ;  /* 0x80004020001b7882 */ /* 0x000fe20000000000 */
[----:B------:R-:W-:Y:S01]  /*3a50*/  UMOV UR29, 0x80004020 ;  /* 0x80004020001d7882 */ /* 0x000fe20000000000 */
[----:B------:R-:W-:Y:S01]  /*3a60*/  UMOV UR12, UR14 ;  /* 0x0000000e000c7c82 */ /* 0x000fe20008000000 */
[----:B------:R4:W-:Y:S01]  /*3a70*/  UTCHMMA gdesc[UR24], gdesc[UR22], tmem[UR11], tmem[UR20], idesc[UR21], UP3 ;  /* 0x00ff1416180075ea */ /* 0x0009e2000980000b */
[----:B------:R-:W-:Y:S04]  /*3a80*/  UPLOP3.LUT UP3, UPT, UPT, UPT, UPT, 0x80, 0x8 ;  /* 0x000000000008789c */ /* 0x000fe80003f6f070 */
[----:B------:R4:W-:Y:S01]  /*3a90*/  UTCHMMA gdesc[UR28], gdesc[UR26], tmem[UR4], tmem[UR18], idesc[UR19], UPT ;  /* 0x00ff121a1c0075ea */ /* 0x0009e2000b800004 */
[----:B------:R4:W-:Y:S01]  /*3aa0*/  UTCBAR [UR17], URZ ;  /* 0x000000ff110073e9 */ /* 0x0009e200080000ff */
[----:B------:R-:W-:Y:S05]  /*3ab0*/  BRA.U UP0, `(.L_x_61) ;  /* 0xfffffffd00607547 */ /* 0x000fea000b83ffff */
.L_x_58:
[----:B------:R-:W-:Y:S01]  /*3ac0*/  UIADD3 UR15, UPT, UPT, UR15, 0x1, URZ ;  /* 0x000000010f0f7890 */ /* 0x000fe2000fffe0ff */
[----:B------:R-:W-:Y:S01]  /*3ad0*/  LOP3.LUT R3, R3, 0x1, RZ, 0x3c, !PT ;  /* 0x0000000103037812 */ /* 0x000fe200078e3cff */
[----:B------:R-:W-:Y:S02]  /*3ae0*/  UIADD3 UR8, UPT, UPT, UR8, 0x120, URZ ;  /* 0x0000012008087890 */ /* 0x000fe4000fffe0ff */
[----:B------:R-:W-:-:S04]  /*3af0*/  UISETP.NE.AND UP0, UPT, UR15, 0x2, UPT ;  /* 0x000000020f00788c */ /* 0x000fc8000bf05270 */
[----:B----4-:R-:W-:Y:S02]  /*3b00*/  USEL UR4, URZ, 0x1, UP0 ;  /* 0x00000001ff047887 */ /* 0x010fe40008000000 */
[----:B------:R-:W-:Y:S01]  /*3b10*/  USEL UR15, UR15, URZ, UP0 ;  /* 0x000000ff0f0f7287 */ /* 0x000fe20008000000 */
[----:B------:R2:W-:Y:S03]  /*3b20*/  UTCBAR [UR8], URZ ;  /* 0x000000ff080073e9 */ /* 0x0005e600080000ff */
[----:B------:R-:W-:Y:S01]  /*3b30*/  LOP3.LUT R8, R8, UR4, RZ, 0x3c, !PT ;  /* 0x0000000408087c12 */ /* 0x000fe2000f8e3cff */
[----:B------:R-:W-:Y:S07]  /*3b40*/  @P2 BRA `(.L_x_62) ;  /* 0xfffffff800d42947 */ /* 0x000fee000383ffff */
[----:B------:R-:W4:Y:S01]  /*3b50*/  S2UR UR4, SR_CgaCtaId ;  /* 0x00000000000479c3 */ /* 0x000f220000008800 */
[----:B------:R-:W-:Y:S01]  /*3b60*/  ELECT P0, URZ, PT ;  /* 0x0000000000ff782f */ /* 0x000fe20003800000 */
[----:B-1----:R-:W-:Y:S01]  /*3b70*/  IMAD.MOV.U32 R0, RZ, RZ, 0x1 ;  /* 0x00000001ff007424 */ /* 0x002fe200078e00ff */
[----:B------:R-:W-:Y:S01]  /*3b80*/  UIADD3 UR6, UPT, UPT, UR6, 0x130, URZ ;  /* 0x0000013006067890 */ /* 0x000fe2000fffe0ff */
[----:B------:R-:W-:Y:S01]  /*3b90*/  SHF.L.U32 R2, R8, 0x1f, RZ ;  /* 0x0000001f08027819 */ /* 0x000fe200000006ff */
[----:B------:R-:W-:-:S03]  /*3ba0*/  UMOV UR5, 0x40 ;  /* 0x0000004000057882 */ /* 0x000fc60000000000 */
[----:B------:R-:W-:Y:S01]  /*3bb0*/  UVIRTCOUNT.DEALLOC.SMPOOL 0x80 ;  /* 0x000000800000784c */ /* 0x000fe20000000000 */
[----:B----4-:R-:W-:Y:S02]  /*3bc0*/  ULEA UR4, UR4, UR5, 0x18 ;  /* 0x0000000504047291 */ /* 0x010fe4000f8ec0ff */
[----:B------:R-:W-:-:S07]  /*3bd0*/  ULEA UR5, UR15, UR6, 0x3 ;  /* 0x000000060f057291 */ /* 0x000fce000f8e18ff */
[----:B------:R1:W-:Y:S02]  /*3be0*/  @P0 STS.U8 [UR4+0x1c], R0 ;  /* 0x00001c00ff000988 */ /* 0x0003e40008000004 */
[----:B------:R-:W4:Y:S02]  /*3bf0*/  SYNCS.PHASECHK.TRANS64.TRYWAIT P0, [UR5], R2 ;  /* 0x00000002ff0075a7 */ /* 0x000f240008001105 */
[----:B-1--4-:R-:W-:Y:S05]  /*3c00*/  @!P0 BRA `(.L_x_63) ;  /* 0x0000005c00e48947 */ /* 0x012fea0003800000 */
.L_x_168:
[----:B------:R-:W-:-:S04]  /*3c10*/  UIADD3 UR7, UPT, UPT, UR15, 0x1, URZ ;  /* 0x000000010f077890 */ /* 0x000fc8000fffe0ff */
[----:B------:R-:W-:-:S04]  /*3c20*/  UISETP.NE.AND UP0, UPT, UR7, 0x2, UPT ;  /* 0x000000020700788c */ /* 0x000fc8000bf05270 */
[----:B------:R-:W-:Y:S02]  /*3c30*/  USEL UR5, URZ, 0x1, UP0 ;  /* 0x00000001ff057887 */ /* 0x000fe40008000000 */
[----:B------:R-:W-:-:S04]  /*3c40*/  USEL UR7, UR7, URZ, UP0 ;  /* 0x000000ff07077287 */ /* 0x000fc80008000000 */
[----:B------:R-:W-:Y:S01]  /*3c50*/  ULEA UR7, UR7, UR6, 0x3 ;  /* 0x0000000607077291 */ /* 0x000fe2000f8e18ff */
[----:B-1----:R-:W-:-:S04]  /*3c60*/  LOP3.LUT R2, R8, UR5, RZ, 0x3c, !PT ;  /* 0x0000000508027c12 */ /* 0x002fc8000f8e3cff */
[----:B------:R-:W-:-:S04]  /*3c70*/  SHF.L.U32 R2, R2, 0x1f, RZ ;  /* 0x0000001f02027819 */ /* 0x000fc800000006ff */
[----:B------:R-:W1:Y:S02]  /*3c80*/  SYNCS.PHASECHK.TRANS64.TRYWAIT P0, [UR7], R2 ;  /* 0x00000002ff0075a7 */ /* 0x000e640008001107 */
[----:B-1----:R-:W-:Y:S05]  /*3c90*/  @!P0 BRA `(.L_x_64) ;  /* 0x0000005c00d88947 */ /* 0x002fea0003800000 */
.L_x_170:
[----:B------:R-:W-:Y:S01]  /*3ca0*/  NOP ;  /* 0x0000000000007918 */ /* 0x000fe20000000000 */
[----:B-1----:R-:W1:Y:S01]  /*3cb0*/  LDS R0, [UR4+0x14] ;  /* 0x00001404ff007984 */ /* 0x002e620008000800 */
[----:B------:R-:W-:Y:S01]  /*3cc0*/  LOP3.LUT R3, R9, 0xffff, RZ, 0xc0, !PT ;  /* 0x0000ffff09037812 */ /* 0x000fe200078ec0ff */
[----:B------:R-:W-:-:S03]  /*3cd0*/  IMAD.MOV.U32 R2, RZ, RZ, 0xffff ;  /* 0x0000ffffff027424 */ /* 0x000fc600078e00ff */
[----:B------:R-:W-:-:S04]  /*3ce0*/  SHF.R.U32.HI R3, RZ, 0x5, R3 ;  /* 0x00000005ff037819 */ /* 0x000fc80000011603 */
[----:B------:R-:W-:-:S04]  /*3cf0*/  SHF.L.U32 R2, R2, R3, RZ ;  /* 0x0000000302027219 */ /* 0x000fc800000006ff */
[----:B-1----:R-:W-:-:S04]  /*3d00*/  LOP3.LUT R0, R0, R2, RZ, 0xc0, !PT ;  /* 0x0000000200007212 */ /* 0x002fc800078ec0ff */
[----:B------:R-:W-:Y:S01]  /*3d10*/  ISETP.NE.AND P0, PT, R0, R2, PT ;  /* 0x000000020000720c */ /* 0x000fe20003f05270 */
[----:B------:R-:W-:-:S05]  /*3d20*/  IMAD.MOV.U32 R0, RZ, RZ, 0x1 ;  /* 0x00000001ff007424 */ /* 0x000fca00078e00ff */
[----:B------:R-:W-:-:S07]  /*3d30*/  SHF.L.U32 R0, R0, R3, RZ ;  /* 0x0000000300007219 */ /* 0x000fce00000006ff */
[----:B------:R-:W-:Y:S05]  /*3d40*/  @P0 BRA `(.L_x_65) ;  /* 0x00000000005c0947 */ /* 0x000fea0003800000 */
[----:B------:R-:W1:Y:S02]  /*3d50*/  LDS R3, [UR4+0x18] ;  /* 0x00001804ff037984 */ /* 0x000e640008000800 */
[----:B-1----:R-:W-:-:S04]  /*3d60*/  LOP3.LUT R3, R3, R0, RZ, 0xc0, !PT ;  /* 0x0000000003037212 */ /* 0x002fc800078ec0ff */
[----:B------:R-:W-:-:S13]  /*3d70*/  ISETP.NE.AND P0, PT, R3, R0, PT ;  /* 0x000000000300720c */ /* 0x000fda0003f05270 */
[----:B------:R-:W-:Y:S05]  /*3d80*/  @P0 BRA `(.L_x_66) ;  /* 0x0000000000400947 */ /* 0x000fea0003800000 */
[----:B--2---:R-:W-:Y:S01]  /*3d90*/  R2UR UR8, R2 ;  /* 0x00000000020872ca */ /* 0x004fe200000e0000 */
[----:B------:R-:W1:Y:S01]  /*3da0*/  S2R R3, SR_LANEID ;  /* 0x0000000000037919 */ /* 0x000e620000000000 */
[----:B------:R-:W-:Y:S01]  /*3db0*/  LOP3.LUT R0, RZ, R0, RZ, 0x33, !PT ;  /* 0x00000000ff007212 */ /* 0x000fe200078e33ff */
[----:B------:R-:W-:Y:S02]  /*3dc0*/  VOTEU.ANY UR7, UPT, PT ;  /* 0x0000000000077886 */ /* 0x000fe400038e0100 */
[----:B------:R-:W-:Y:S01]  /*3dd0*/  UFLO.U32 UR7, UR7 ;  /* 0x00000007000772bd */ /* 0x000fe200080e0000 */
[----:B------:R-:W2:Y:S07]  /*3de0*/  REDUX UR5, R0 ;  /* 0x00000000000573c4 */ /* 0x000eae0000000000 */
[----:B------:R-:W-:-:S06]  /*3df0*/  ULOP3.LUT UR8, URZ, UR8, URZ, 0x33, !UPT ;  /* 0x00000008ff087292 */ /* 0x000fcc000f8e33ff */
[----:B------:R-:W-:-:S04]  /*3e00*/  IMAD.U32 R2, RZ, RZ, UR8 ;  /* 0x00000008ff027e24 */ /* 0x000fc8000f8e00ff */
[----:B------:R-:W4:Y:S02]  /*3e10*/  REDUX UR6, R2 ;  /* 0x00000000020673c4 */ /* 0x000f240000000000 */
[----:B------:R1:W-:Y:S01]  /*3e20*/  UTCATOMSWS.AND URZ, UR8 ;  /* 0x0000000800ff79e3 */ /* 0x0003e20008000000 */
[----:B--2---:R-:W-:Y:S01]  /*3e30*/  IMAD.U32 R0, RZ, RZ, UR5 ;  /* 0x00000005ff007e24 */ /* 0x004fe2000f8e00ff */
[----:B-1----:R-:W-:Y:S01]  /*3e40*/  ISETP.EQ.U32.AND P0, PT, R3, UR7, PT ;  /* 0x0000000703007c0c */ /* 0x002fe2000bf02070 */
[----:B----4-:R-:W-:-:S12]  /*3e50*/  IMAD.U32 R2, RZ, RZ, UR6 ;  /* 0x00000006ff027e24 */ /* 0x010fd8000f8e00ff */
[----:B------:R1:W-:Y:S04]  /*3e60*/  @P0 ATOMS.AND RZ, [UR4+0x14], R2 ;  /* 0x00001402ffff098c */ /* 0x0003e8000a800004 */
[----:B------:R1:W-:Y:S01]  /*3e70*/  @P0 ATOMS.AND RZ, [UR4+0x18], R0 ;  /* 0x00001800ffff098c */ /* 0x0003e2000a800004 */
[----:B------:R-:W-:Y:S05]  /*3e80*/  BRA `(.L_x_67) ;  /* 0x0000000000147947 */ /* 0x000fea0003800000 */
.L_x_66:
[----:B------:R-:W-:Y:S02]  /*3e90*/  MOV R2, 0x3eb0 ;  /* 0x00003eb000027802 */ /* 0x000fe40000000f00 */
[----:B--23-5:R-:W-:Y:S05]  /*3ea0*/  CALL.REL.NOINC `($__internal_0_$__cuda_sm10x_tcgen05_guardrail_trap_col_being_dealloced_not_returned_by_alloc) ;  /* 0x0000006000c47944 */ /* 0x02cfea0003c00000 */
[----:B------:R-:W-:Y:S05]  /*3eb0*/  BRA `(.L_x_67) ;  /* 0x0000000000087947 */ /* 0x000fea0003800000 */
.L_x_65:
[----:B------:R-:W-:Y:S02]  /*3ec0*/  MOV R2, 0x3ee0 ;  /* 0x00003ee000027802 */ /* 0x000fe40000000f00 */
[----:B--23-5:R-:W-:Y:S05]  /*3ed0*/  CALL.REL.NOINC `($__internal_2_$__cuda_sm10x_tcgen05_guardrail_trap_unallocated_columns_being_dealloced) ;  /* 0x0000006000d07944 */ /* 0x02cfea0003c00000 */
.L_x_67:
[----:B------:R-:W-:Y:S01]  /*3ee0*/  NOP ;  /* 0x0000000000007918 */ /* 0x000fe20000000000 */
[----:B------:R-:W-:Y:S05]  /*3ef0*/  EXIT ;  /* 0x000000000000794d */ /* 0x000fea0003800000 */
.L_x_51:
[----:B------:R-:W-:-:S09]  /*3f00*/  UISETP.NE.OR UP2, UPT, UR8, 0x3, !UP2 ;  /* 0x000000030800788c */ /* 0x000fd2000d745670 */
[----:B------:R-:W-:Y:S05]  /*3f10*/  BRA.U UP2, `(.L_x_68) ;  /* 0x0000001102547547 */ /* 0x000fea000b800000 */
[----:B------:R-:W1:Y:S01]  /*3f20*/  LDC.64 R28, c[0x0][0x988] ;  /* 0x00026200ff1c7b82 */ /* 0x000e620000000a00 */
[----:B------:R-:W2:Y:S01]  /*3f30*/  LDCU.64 UR8, c[0x0][0x888] ;  /* 0x00011100ff0877ac */ /* 0x000ea20008000a00 */
[----:B------:R-:W-:Y:S02]  /*3f40*/  IMAD.MOV.U32 R32, RZ, RZ, 0x1 ;  /* 0x00000001ff207424 */ /* 0x000fe400078e00ff */
[----:B------:R-:W-:Y:S01]  /*3f50*/  IMAD.MOV.U32 R31, RZ, RZ, RZ ;  /* 0x000000ffff1f7224 */ /* 0x000fe200078e00ff */
[----:B------:R-:W4:Y:S03]  /*3f60*/  LDCU.64 UR4, c[0x0][0x890] ;  /* 0x00011200ff0477ac */ /* 0x000f260008000a00 */
[----:B------:R-:W3:Y:S01]  /*3f70*/  LDC.64 R22, c[0x0][0x980] ;  /* 0x00026000ff167b82 */ /* 0x000ee20000000a00 */
[----:B------:R-:W-:Y:S01]  /*3f80*/  UMOV UR22, 0x400 ;  /* 0x0000040000167882 */ /* 0x000fe20000000000 */
[----:B------:R-:W-:-:S02]  /*3f90*/  UPLOP3.LUT UP1, UPT, UPT, UPT, UPT, 0x40, 0x4 ;  /* 0x000000000004789c */ /* 0x000fc40003f2e870 */
[----:B------:R-:W-:-:S04]  /*3fa0*/  ULEA UR22, UR45, UR22, 0x18 ;  /* 0x000000162d167291 */ /* 0x000fc8000f8ec0ff */
[----:B------:R-:W3:Y:S01]  /*3fb0*/  LDC R0, c[0x0][0xb30] ;  /* 0x0002cc00ff007b82 */ /* 0x000ee20000000800 */
[----:B------:R-:W-:Y:S02]  /*3fc0*/  UIADD3 UR23, UPT, UPT, UR22, 0xd8, URZ ;  /* 0x000000d816177890 */ /* 0x000fe4000fffe0ff */
[----:B------:R-:W-:Y:S02]  /*3fd0*/  UIADD3 UR33, UPT, UPT, UR22, 0xc0, URZ ;  /* 0x000000c016217890 */ /* 0x000fe4000fffe0ff */
[----:B------:R-:W-:Y:S02]  /*3fe0*/  UIADD3 UR25, UPT, UPT, UR22, 0xc8, URZ ;  /* 0x000000c816197890 */ /* 0x000fe4000fffe0ff */
[----:B--2---:R-:W-:Y:S01]  /*3ff0*/  UISETP.NE.U32.AND UP4, UPT, UR8, URZ, UPT ;  /* 0x000000ff0800728c */ /* 0x004fe2000bf85070 */
[----:B------:R-:W2:Y:S01]  /*4000*/  LDC R30, c[0x0][0x370] ;  /* 0x0000dc00ff1e7b82 */ /* 0x000ea20000000800 */
[C---:B-1----:R-:W-:Y:S01]  /*4010*/  ISETP.NE.AND P0, PT, R29.reuse, 0x1, PT ;  /* 0x000000011d00780c */ /* 0x042fe20003f05270 */
[----:B----4-:R-:W-:Y:S01]  /*4020*/  UISETP.NE.U32.AND UP5, UPT, UR4, URZ, UPT ;  /* 0x000000ff0400728c */ /* 0x010fe2000bfa5070 */
[----:B------:R-:W-:Y:S01]  /*4030*/  R2UR UR7, R29 ;  /* 0x000000001d0772ca */ /* 0x000fe200000e0000 */
[----:B------:R-:W-:Y:S01]  /*4040*/  UIADD3 UR15, UPT, UPT, UR22, 0x118, URZ ;  /* 0x00000118160f7890 */ /* 0x000fe2000fffe0ff */
[----:B------:R-:W-:Y:S01]  /*4050*/  IMAD.MOV.U32 R29, RZ, RZ, 0x2000 ;  /* 0x00002000ff1d7424 */ /* 0x000fe200078e00ff */
[----:B------:R-:W-:-:S02]  /*4060*/  UIADD3 UR17, UPT, UPT, UR22, 0xd0, URZ ;  /* 0x000000d016117890 */ /* 0x000fc4000fffe0ff */
[----:B------:R-:W1:Y:S01]  /*4070*/  LDC R3, c[0x0][0xb0c] ;  /* 0x0002c300ff037b82 */ /* 0x000e620000000800 */
[----:B---3--:R-:W-:Y:S01]  /*4080*/  R2UR UR14, R22 ;  /* 0x00000000160e72ca */ /* 0x008fe200000e0000 */
[----:B------:R-:W-:Y:S02]  /*4090*/  UPRMT UR23, UR45, 0x654, UR23 ;  /* 0x000006542d177896 */ /* 0x000fe40008000017 */
[----:B------:R-:W-:Y:S02]  /*40a0*/  UPRMT UR31, UR45, 0x654, UR33 ;  /* 0x000006542d1f7896 */ /* 0x000fe40008000021 */
[----:B------:R-:W-:Y:S02]  /*40b0*/  UPRMT UR30, UR45, 0x654, UR25 ;  /* 0x000006542d1e7896 */ /* 0x000fe40008000019 */
[----:B------:R-:W3:Y:S01]  /*40c0*/  LDC R15, c[0x0][0xb20] ;  /* 0x0002c800ff0f7b82 */ /* 0x000ee20000000800 */
[----:B------:R-:W-:Y:S01]  /*40d0*/  ISETP.NE.AND P1, PT, R0, 0x1, PT ;  /* 0x000000010000780c */ /* 0x000fe20003f25270 */
[----:B------:R-:W-:-:S02]  /*40e0*/  UISETP.NE.AND.EX UP4, UPT, UR9, URZ, UPT, UP4 ;  /* 0x000000ff0900728c */ /* 0x000fc4000bf85340 */
[----:B------:R-:W-:Y:S02]  /*40f0*/  UPRMT UR15, URZ, 0x654, UR15 ;  /* 0x00000654ff0f7896 */ /* 0x000fe4000800000f */
[----:B------:R-:W-:Y:S02]  /*4100*/  UPRMT UR45, UR45, 0x654, UR17 ;  /* 0x000006542d2d7896 */ /* 0x000fe40008000011 */
[----:B------:R-:W4:Y:S01]  /*4110*/  LDC.64 R34, c[0x0][0x348] ;  /* 0x0000d200ff227b82 */ /* 0x000f220000000a00 */
[----:B------:R-:W-:Y:S01]  /*4120*/  UISETP.NE.AND.EX UP5, UPT, UR5, URZ, UPT, UP5 ;  /* 0x000000ff0500728c */ /* 0x000fe2000bfa5350 */
[----:B------:R-:W-:-:S06]  /*4130*/  VOTEU.ANY UP3, P0 ;  /* 0x0000000000ff7886 */ /* 0x000fcc0000060100 */
[----:B------:R-:W1:Y:S08]  /*4140*/  LDC.64 R18, c[0x0][0xb10] ;  /* 0x0002c400ff127b82 */ /* 0x000e700000000a00 */
[----:B------:R-:W1:Y:S08]  /*4150*/  LDC.64 R6, c[0x0][0xb18] ;  /* 0x0002c600ff067b82 */ /* 0x000e700000000a00 */
[----:B------:R-:W1:Y:S08]  /*4160*/  LDC.64 R4, c[0x0][0xb28] ;  /* 0x0002ca00ff047b82 */ /* 0x000e700000000a00 */
[----:B------:R-:W1:Y:S08]  /*4170*/  LDC.64 R20, c[0x0][0x990] ;  /* 0x00026400ff147b82 */ /* 0x000e700000000a00 */
[----:B--23--:R-:W1:Y:S02]  /*4180*/  LDC R16, c[0x0][0x374] ;  /* 0x0000dd00ff107b82 */ /* 0x00ce640000000800 */
.L_x_79:
[----:B------:R-:W-:Y:S04]  /*4190*/  SHF.L.U32 R2, R31, 0x1f, RZ ;  /* 0x0000001f1f027819 */ /* 0x000fe800000006ff */
[----:B--2---:R-:W2:Y:S02]  /*41a0*/  SYNCS.PHASECHK.TRANS64.TRYWAIT P0, [UR22+0x110], R2 ;  /* 0x00011002ff0075a7 */ /* 0x004ea40008001116 */
[----:B--2---:R-:W-:Y:S05]  /*41b0*/  @!P0 BRA `(.L_x_69) ;  /* 0x0000005800a88947 */ /* 0x004fea0003800000 */
.L_x_172:
[----:B------:R-:W3:Y:S01]  /*41c0*/  LDS.128 R24, [UR22+0x150] ;  /* 0x00015016ff187984 */ /* 0x000ee20008000c00 */
[----:B------:R-:W-:Y:S01]  /*41d0*/  ISETP.GE.AND P0, PT, R40, 0x1, PT ;  /* 0x000000012800780c */ /* 0x000fe20003f06270 */
[----:B------:R-:W-:Y:S01]  /*41e0*/  @!PT LDS RZ, [RZ] ;  /* 0x00000000fffff984 */ /* 0x000fe20000000800 */
[----:B------:R-:W-:Y:S01]  /*41f0*/  @!PT LDS RZ, [RZ] ;  /* 0x00000000fffff984 */ /* 0x000fe20000000800 */
[----:B------:R-:W-:Y:S01]  /*4200*/  @!PT LDS RZ, [RZ] ;  /* 0x00000000fffff984 */ /* 0x000fe20000000800 */
[----:B------:R-:W-:Y:S01]  /*4210*/  @!PT LDS RZ, [RZ] ;  /* 0x00000000fffff984 */ /* 0x000fe20000000800 */
[----:B------:R1:W-:Y:S06]  /*4220*/  MEMBAR.ALL.CTA ;  /* 0x0000000000007992 */ /* 0x0003ec0000008000 */
[----:B-1----:R-:W1:Y:S02]  /*4230*/  FENCE.VIEW.ASYNC.S ;  /* 0x00000000000073c6 */ /* 0x002e640000000000 */
[----:B-1----:R-:W-:Y:S01]  /*4240*/  SYNCS.ARRIVE.TRANS64.RED.A1T0 RZ, [UR15], RZ ;  /* 0x000000ffffff79a7 */ /* 0x002fe2000810040f */
[----:B---3--:R-:W-:Y:S11]  /*4250*/  LOP3.LUT P3, RZ, R26, 0x1, RZ, 0xc0, !PT ;  /* 0x000000011aff7812 */ /* 0x008ff6000786c0ff */
[----:B------:R-:W-:Y:S02]  /*4260*/  @!UPT UIADD3 URZ, UPT, UPT, URZ, URZ, URZ ;  /* 0x000000fffffff290 */ /* 0x000fe4000fffe0ff */
[----:B------:R-:W-:Y:S02]  /*4270*/  @P3 MOV R11, R24 ;  /* 0x00000018000b3202 */ /* 0x000fe40000000f00 */
[----:B------:R-:W-:Y:S01]  /*4280*/  @P3 LOP3.LUT R10, R25, 0xffff, RZ, 0xc0, !PT ;  /* 0x0000ffff190a3812 */ /* 0x000fe200078ec0ff */
[----:B------:R-:W-:Y:S06]  /*4290*/  @!P0 BRA `(.L_x_70) ;  /* 0x0000000000a48947 */ /* 0x000fec0003800000 */
[----:B--2---:R-:W-:Y:S01]  /*42a0*/  IMAD.HI.U32 R0, R16, R7, RZ ;  /* 0x0000000710007227 */ /* 0x004fe200078e00ff */
[----:B------:R-:W-:Y:S02]  /*42b0*/  ISETP.NE.AND P0, PT, R6, 0x1, PT ;  /* 0x000000010600780c */ /* 0x000fe40003f05270 */
[----:B------:R-:W-:Y:S01]  /*42c0*/  ISETP.NE.AND P2, PT, R40, 0x1, PT ;  /* 0x000000012800780c */ /* 0x000fe20003f45270 */
[----:B------:R-:W-:Y:S01]  /*42d0*/  IMAD.HI.U32 R9, R30, R18, RZ ;  /* 0x000000121e097227 */ /* 0x000fe200078e00ff */
[----:B------:R-:W-:Y:S02]  /*42e0*/  SHF.R.U32.HI R0, RZ, R15, R0 ;  /* 0x0000000fff007219 */ /* 0x000fe40000011600 */
[----:B------:R-:W-:Y:S01]  /*42f0*/  ISETP.NE.AND P4, PT, R3, 0x1, PT ;  /* 0x000000010300780c */ /* 0x000fe20003f85270 */
[----:B------:R-:W-:Y:S01]  /*4300*/  IMAD.HI.U32 R13, R10, R7, RZ ;  /* 0x000000070a0d7227 */ /* 0x000fe200078e00ff */
[----:B------:R-:W-:Y:S02]  /*4310*/  SHF.R.U32.HI R9, RZ, R19, R9 ;  /* 0x00000013ff097219 */ /* 0x000fe40000011609 */
[----:B------:R-:W-:Y:S01]  /*4320*/  SEL R0, R16, R0, !P0 ;  /* 0x0000000010007207 */ /* 0x000fe20004000000 */
[----:B------:R-:W-:Y:S01]  /*4330*/  IMAD.HI.U32 R12, R11, R18, RZ ;  /* 0x000000120b0c7227 */ /* 0x000fe200078e00ff */
[----:B------:R-:W-:Y:S03]  /*4340*/  SEL R9, R30, R9, !P4 ;  /* 0x000000091e097207 */ /* 0x000fe60006000000 */
[-C--:B------:R-:W-:Y:S01]  /*4350*/  IMAD.HI.U32 R8, R0, R4.reuse, RZ ;  /* 0x0000000400087227 */ /* 0x080fe200078e00ff */
[----:B------:R-:W-:Y:S03]  /*4360*/  SHF.R.U32.HI R12, RZ, R19, R12 ;  /* 0x00000013ff0c7219 */ /* 0x000fe6000001160c */
[----:B------:R-:W-:Y:S01]  /*4370*/  IMAD.HI.U32 R2, R9, R4, RZ ;  /* 0x0000000409027227 */ /* 0x000fe200078e00ff */
[----:B------:R-:W-:Y:S02]  /*4380*/  @P2 SHF.R.U32.HI R0, RZ, R5, R8 ;  /* 0x00000005ff002219 */ /* 0x000fe40000011608 */
[----:B------:R-:W-:Y:S02]  /*4390*/  SHF.R.U32.HI R8, RZ, R15, R13 ;  /* 0x0000000fff087219 */ /* 0x000fe4000001160d */
[----:B------:R-:W-:Y:S01]  /*43a0*/  @P2 SHF.R.U32.HI R9, RZ, R5, R2 ;  /* 0x00000005ff092219 */ /* 0x000fe20000011602 */
[----:B------:R-:W-:Y:S01]  /*43b0*/  IMAD R0, R40, R0, RZ ;  /* 0x0000000028007224 */ /* 0x000fe200078e02ff */
[----:B------:R-:W-:Y:S02]  /*43c0*/  SEL R8, R10, R8, !P0 ;  /* 0x000000080a087207 */ /* 0x000fe40004000000 */
[----:B------:R-:W-:Y:S01]  /*43d0*/  SEL R2, R11, R12, !P4 ;  /* 0x0000000c0b027207 */ /* 0x000fe20006000000 */
[----:B------:R-:W-:Y:S01]  /*43e0*/  IMAD R12, R40, R9, RZ ;  /* 0x00000009280c7224 */ /* 0x000fe200078e02ff */
[C---:B------:R-:W-:Y:S01]  /*43f0*/  ISETP.GE.AND P0, PT, R8.reuse, R0, PT ;  /* 0x000000000800720c */ /* 0x040fe20003f06270 */
[----:B------:R-:W-:Y:S03]  /*4400*/  IMAD.HI.U32 R0, R8, R4, RZ ;  /* 0x0000000408007227 */ /* 0x000fe600078e00ff */
[----:B------:R-:W-:Y:S02]  /*4410*/  ISETP.GE.OR P0, PT, R2, R12, P0 ;  /* 0x0000000c0200720c */ /* 0x000fe40000706670 */
[-C--:B------:R-:W-:Y:S04]  /*4420*/  SHF.R.U32.HI R0, RZ, R5.reuse, R0 ;  /* 0x00000005ff007219 */ /* 0x080fe80000011600 */
[----:B------:R-:W-:Y:S05]  /*4430*/  SEL R13, R8, R0, !P2 ;  /* 0x00000000080d7207 */ /* 0x000fea0005000000 */
[----:B------:R-:W-:Y:S02]  /*4440*/  IMAD.MOV R12, RZ, RZ, -R13 ;  /* 0x000000ffff0c7224 */ /* 0x000fe400078e0a0d */
[----:B------:R-:W-:Y:S04]  /*4450*/  @!P0 IMAD.HI.U32 R0, R2, R4, RZ ;  /* 0x0000000402008227 */ /* 0x000fe800078e00ff */
[----:B------:R-:W-:Y:S01]  /*4460*/  IMAD R12, R40, R12, R8 ;  /* 0x0000000c280c7224 */ /* 0x000fe200078e0208 */
[----:B------:R-:W-:Y:S04]  /*4470*/  @!P0 SHF.R.U32.HI R0, RZ, R5, R0 ;  /* 0x00000005ff008219 */ /* 0x000fe80000011600 */
[----:B------:R-:W-:Y:S04]  /*4480*/  @!P0 SEL R0, R2, R0, !P2 ;  /* 0x0000000002008207 */ /* 0x000fe80005000000 */
[----:B------:R-:W-:Y:S01]  /*4490*/  @!P0 IADD3 R13, PT, PT, R13, -R0, RZ ;  /* 0x800000000d0d8210 */ /* 0x000fe20007ffe0ff */
[----:B------:R-:W-:Y:S01]  /*44a0*/  @!P0 IMAD R0, R9, R12, R0 ;  /* 0x0000000c09008224 */ /* 0x000fe200078e0200 */
[----:B------:R-:W-:Y:S01]  /*44b0*/  IADD3 R9, PT, PT, -R8, RZ, RZ ;  /* 0x000000ff08097210 */ /* 0x000fe20007ffe1ff */
[--C-:B------:R-:W-:Y:S02]  /*44c0*/  IMAD.MOV R12, RZ, RZ, -R2.reuse ;  /* 0x000000ffff0c7224 */ /* 0x100fe400078e0a02 */
[----:B------:R-:W-:Y:S02]  /*44d0*/  @!P0 IMAD R8, R13, R40, R2 ;  /* 0x000000280d088224 */ /* 0x000fe400078e0202 */
[----:B------:R-:W-:Y:S02]  /*44e0*/  @!P0 IMAD.MOV.U32 R2, RZ, RZ, R0 ;  /* 0x000000ffff028224 */ /* 0x000fe400078e0000 */
[----:B------:R-:W-:Y:S02]  /*44f0*/  IMAD R11, R3, R12, R11 ;  /* 0x0000000c030b7224 */ /* 0x000fe400078e020b */
[----:B------:R-:W-:Y:S02]  /*4500*/  IMAD R10, R6, R9, R10 ;  /* 0x00000009060a7224 */ /* 0x000fe400078e020a */
[----:B------:R-:W-:Y:S02]  /*4510*/  IMAD R11, R2, R3, R11 ;  /* 0x00000003020b7224 */ /* 0x000fe400078e020b */
[----:B------:R-:W-:Y:S02]  /*4520*/  IMAD R10, R8, R6, R10 ;  /* 0x00000006080a7224 */ /* 0x000fe400078e020a */
.L_x_70:
[----:B------:R-:W-:Y:S05]  /*4530*/  BRA.U UP1, `(.L_x_71) ;  /* 0x0000000101107547 */ /* 0x000fea000b800000 */
[----:B--2---:R-:W-:Y:S04]  /*4540*/  MOV R2, UR6 ;  /* 0x0000000600027c02 */ /* 0x004fe80008000f00 */
[----:B------:R-:W-:Y:S04]  /*4550*/  SHF.L.U32 R2, R2, 0x1f, RZ ;  /* 0x0000001f02027819 */ /* 0x000fe800000006ff */
[----:B------:R-:W1:Y:S02]  /*4560*/  SYNCS.PHASECHK.TRANS64.TRYWAIT P0, [UR22+0x108], R2 ;  /* 0x00010802ff0075a7 */ /* 0x000e640008001116 */
[----:B-1----:R-:W-:Y:S05]  /*4570*/  @!P0 BRA `(.L_x_72) ;  /* 0x0000005400d08947 */ /* 0x002fea0003800000 */
.L_x_71:
[----:B------:R-:W-:Y:S02]  /*4580*/  R2UR UR34, R14 ;  /* 0x000000000e2272ca */ /* 0x000fe400000e0000 */
[----:B------:R-:W-:Y:S02]  /*4590*/  ISETP.NE.U32.AND P0, PT, RZ, UR4, PT ;  /* 0x00000004ff007c0c */ /* 0x000fe4000bf05070 */
[----:B------:R-:W-:Y:S02]  /*45a0*/  SHF.L.U32 R14, R32, 0x1f, RZ ;  /* 0x0000001f200e7819 */ /* 0x000fe400000006ff */
[----:B------:R-:W-:Y:S07]  /*45b0*/  ISETP.NE.AND.EX P0, PT, RZ, UR5, PT, P0 ;  /* 0x00000005ff007c0c */ /* 0x000fee000bf05300 */
[----:B------:R-:W-:Y:S01]  /*45c0*/  USHF.L.U32 UR34, UR34, 0x7, URZ ;  /* 0x0000000722227899 */ /* 0x000fe200080006ff */
[----:B------:R-:W-:Y:S11]  /*45d0*/  BRA.U !UP5, `(.L_x_73) ;  /* 0x000000010d347547 */ /* 0x000ff6000b800000 */
[----:B------:R-:W-:Y:S01]  /*45e0*/  UPLOP3.LUT UP0, UPT, UPT, UPT, UP4, 0x80, 0x8 ;  /* 0x000000000008789c */ /* 0x000fe20003f0f040 */
[----:B-12---:R-:W-:Y:S02]  /*45f0*/  HFMA2 R0, -RZ, RZ, 0, 5.9604644775390625e-08 ;  /* 0x00000001ff007431 */ /* 0x006fe400000001ff */
[----:B------:R-:W-:Y:S03]  /*4600*/  IMAD.MOV.U32 R92, RZ, RZ, 0x1 ;  /* 0x00000001ff5c7424 */ /* 0x000fe600078e00ff */
[----:B------:R-:W-:Y:S05]  /*4610*/  PLOP3.LUT P2, PT, PT, PT, UP0, 0x80, 0x8 ;  /* 0x000000000008781c */ /* 0x000fea0003f4f008 */
[----:B------:R-:W1:Y:S01]  /*4620*/  @UP0 LDCU.64 UR10, c[0x0][0x888] ;  /* 0x00011100ff0a07ac */ /* 0x000e620008000a00 */
[----:B------:R-:W-:Y:S07]  /*4630*/  @UP0 UIMAD UR8, UR57, UR4, URZ ;  /* 0x00000004390802a4 */ /* 0x000fee000f8e02ff */
[----:B------:R-:W-:Y:S01]  /*4640*/  @!P2 PRMT R92, R0, 0x7610, R92 ;  /* 0x00007610005ca816 */ /* 0x000fe2000000005c */
[----:B-1----:R-:W-:Y:S03]  /*4650*/  @UP0 UIMAD.WIDE UR10, UR8, 0x4, UR10 ;  /* 0x00000004080a08a5 */ /* 0x002fe6000f8e020a */
[----:B------:R-:W1:Y:S03]  /*4660*/  @!UP0 LDCU UR8, c[0x0][0x880] ;  /* 0x00011000ff0887ac */ /* 0x000e660008000800 */
[----:B------:R-:W-:Y:S01]  /*4670*/  IMAD.U32 R8, RZ, RZ, UR10 ;  /* 0x0000000aff087e24 */ /* 0x000fe2000f8e00ff */
[----:B------:R-:W-:Y:S05]  /*4680*/  MOV R9, UR11 ;  /* 0x0000000b00097c02 */ /* 0x000fea0008000f00 */
[----:B-----5:R3:W5:Y:S02]  /*4690*/  @P2 LDG.E R49, desc[UR48][R8.64] ;  /* 0x0000003008312981 */ /* 0x020764000c1e1900 */
[----:B-1-3--:R-:W-:Y:S07]  /*46a0*/  @!P2 IMAD.U32 R49, RZ, RZ, UR8 ;  /* 0x00000008ff31ae24 */ /* 0x00afee000f8e00ff */
.L_x_73:
[----:B-----5:R-:W-:Y:S01]  /*46b0*/  @!P0 FSETP.EQ.AND P4, PT, R49, RZ, PT ;  /* 0x000000ff3100820b */ /* 0x020fe20003f82000 */
[----:B------:R-:W-:Y:S01]  /*46c0*/  @!UPT UIADD3 URZ, UPT, UPT, URZ, URZ, URZ ;  /* 0x000000fffffff290 */ /* 0x000fe2000fffe0ff */
[----:B------:R-:W-:Y:S11]  /*46d0*/  @!P0 BRA `(.L_x_74) ;  /* 0x0000000000148947 */ /* 0x000ff60003800000 */
[----:B------:R-:W-:Y:S02]  /*46e0*/  LOP3.LUT P0, RZ, R92, 0xff, RZ, 0xc0, !PT ;  /* 0x000000ff5cff7812 */ /* 0x000fe4000780c0ff */
[----:B------:R-:W-:Y:S04]  /*46f0*/  PLOP3.LUT P4, PT, PT, PT, UP0, 0x80, 0x8 ;  /* 0x000000000008781c */ /* 0x000fe80003f8f008 */
[----:B------:R-:W-:Y:S07]  /*4700*/  PLOP3.LUT P4, PT, P4, PT, PT, 0x8, 0x80 ;  /* 0x000000000080781c */ /* 0x000fee000278e170 */
[----:B------:R-:W-:Y:S11]  /*4710*/  @P0 FSETP.EQ.AND P4, PT, R49, RZ, PT ;  /* 0x000000ff3100020b */ /* 0x000ff60003f82000 */
[----:B------:R-:W-:Y:S02]  /*4720*/  @!UPT UIADD3 URZ, UPT, UPT, URZ, URZ, URZ ;  /* 0x000000fffffff290 */ /* 0x000fe4000fffe0ff */
.L_x_74:
[----:B------:R-:W-:Y:S01]  /*4730*/  ISETP.NE.AND P0, PT, R22, 0x1, PT ;  /* 0x000000011600780c */ /* 0x000fe20003f05270 */
[----:B------:R-:W3:Y:S01]  /*4740*/  SYNCS.PHASECHK.TRANS64.TRYWAIT P2, [UR22+0xe0], R14 ;  /* 0x0000e00eff0075a7 */ /* 0x000ee20008041116 */
[----:B------:R-:W-:Y:S04]  /*4750*/  IMAD.SHL.U32 R17, R17, 0x80, RZ ;  /* 0x0000008011117824 */ /* 0x000fe800078e00ff */
[C---:B------:R-:W-:Y:S01]  /*4760*/  IMAD.HI.U32 R8, R17.reuse, R23, RZ ;  /* 0x0000001711087227 */ /* 0x040fe200078e00ff */
[C---:B------:R-:W-:Y:S04]  /*4770*/  R2UR UR35, R17.reuse ;  /* 0x00000000112372ca */ /* 0x040fe800000e0000 */
[----:B------:R-:W-:Y:S04]  /*4780*/  SHF.R.U32.HI R8, RZ, R28, R8 ;  /* 0x0000001cff087219 */ /* 0x000fe80000011608 */
[----:B------:R-:W-:Y:S02]  /*4790*/  SEL R8, R17, R8, !P0 ;  /* 0x0000000811087207 */ /* 0x000fe40004000000 */
[----:B------:R-:W-:Y:S02]  /*47a0*/  ELECT P0, URZ, PT ;  /* 0x0000000000ff782f */ /* 0x000fe40003800000 */
[C---:B------:R-:W-:Y:S01]  /*47b0*/  R2UR UR8, R8.reuse ;  /* 0x00000000080872ca */ /* 0x040fe200000e0000 */
[C---:B-12---:R-:W-:Y:S01]  /*47c0*/  IMAD.HI.U32 R0, R8.reuse, R20, RZ ;  /* 0x0000001408007227 */ /* 0x046fe200078e00ff */
[----:B------:R-:W-:Y:S02]  /*47d0*/  PLOP3.LUT P4, PT, P4, P0, PT, 0xf2, 0x2f ;  /* 0x00000000002f781c */ /* 0x000fe40002781e72 */
[----:B------:R-:W-:Y:S01]  /*47e0*/  R2UR UR36, R8 ;  /* 0x00000000082472ca */ /* 0x000fe200000e0000 */
[----:B------:R-:W-:Y:S01]  /*47f0*/  IMAD.MOV R2, RZ, RZ, -R8 ;  /* 0x000000ffff027224 */ /* 0x000fe200078e0a08 */
[----:B------:R-:W-:Y:S04]  /*4800*/  SHF.R.U32.HI R0, RZ, R21, R0 ;  /* 0x00000015ff007219 */ /* 0x000fe80000011600 */
[----:B------:R-:W-:Y:S02]  /*4810*/  R2UR UR37, R0 ;  /* 0x00000000002572ca */ /* 0x000fe400000e0000 */
[----:B------:R-:W-:Y:S03]  /*4820*/  R2UR UR9, R2 ;  /* 0x00000000020972ca */ /* 0x000fe600000e0000 */
[----:B----4-:R-:W-:Y:S05]  /*4830*/  @!P4 IADD3 R8, P0, PT, R34, 0x580, RZ ;  /* 0x000005802208c810 */ /* 0x010fea0007f1e0ff */
[----:B------:R-:W-:Y:S03]  /*4840*/  @!P4 IMAD.X R2, RZ, RZ, R35, P0 ;  /* 0x000000ffff02c224 */ /* 0x000fe600000e0623 */
[----:B------:R-:W-:Y:S02]  /*4850*/  USEL UR37, UR8, UR37, !UP3 ;  /* 0x0000002508257287 */ /* 0x000fe4000d800000 */
[----:B------:R-:W-:Y:S04]  /*4860*/  UIMAD UR35, UR14, UR9, UR35 ;  /* 0x000000090e2372a4 */ /* 0x000fe8000f8e0223 */
[----:B------:R-:W-:Y:S05]  /*4870*/  IMAD R0, RZ, RZ, -UR37 ;  /* 0x80000025ff007e24 */ /* 0x000fea000f8e02ff */
[----:B------:R-:W-:Y:S11]  /*4880*/  R2UR UR8, R0 ;  /* 0x00000000000872ca */ /* 0x000ff600000e0000 */
[----:B------:R-:W-:Y:S02]  /*4890*/  @!UPT UIADD3 URZ, UPT, UPT, URZ, URZ, URZ ;  /* 0x000000fffffff290 */ /* 0x000fe4000fffe0ff */
[----:B------:R-:W-:Y:S01]  /*48a0*/  UIMAD UR36, UR7, UR8, UR36 ;  /* 0x00000008072472a4 */ /* 0x000fe2000f8e0224 */
[----:B---3--:R-:W-:Y:S11]  /*48b0*/  @!P2 BRA `(.L_x_75) ;  /* 0x000000540018a947 */ /* 0x008ff60003800000 */
.L_x_175:
[----:B------:R-:W-:Y:S01]  /*48c0*/  @!P4 R2UR UR8, R8 ;  /* 0x000000000808c2ca */ /* 0x000fe200000e0000 */
[----:B------:R-:W-:Y:S01]  /*48d0*/  VOTEU.ALL UP2, P4 ;  /* 0x0000000000ff7886 */ /* 0x000fe20002040000 */
[----:B------:R-:W-:Y:S01]  /*48e0*/  @!P4 R2UR UR9, R2 ;  /* 0x000000000209c2ca */ /* 0x000fe200000e0000 */
[----:B------:R-:W-:Y:S01]  /*48f0*/  VOTEU.ALL UP1, P4 ;  /* 0x0000000000ff7886 */ /* 0x000fe20002020000 */
[----:B-1----:R-:W-:Y:S02]  /*4900*/  @!P4 IMAD.MOV.U32 R0, RZ, RZ, 0x2000 ;  /* 0x00002000ff00c424 */ /* 0x002fe400078e00ff */
[----:B------:R-:W-:Y:S07]  /*4910*/  @!UP2 UIADD3 UR32, UPT, UPT, UR22, 0x200, URZ ;  /* 0x000002001620a890 */ /* 0x000fee000fffe0ff */
[----:B------:R-:W-:Y:S02]  /*4920*/  IMAD.U32 R8, RZ, RZ, UR8 ;  /* 0x00000008ff087e24 */ /* 0x000fe4000f8e00ff */
[----:B------:R-:W-:Y:S01]  /*4930*/  IMAD.U32 R9, RZ, RZ, UR9 ;  /* 0x00000009ff097e24 */ /* 0x000fe2000f8e00ff */
[----:B------:R-:W-:Y:S02]  /*4940*/  @!UP2 UPRMT UR9, URZ, 0x40, URZ ;  /* 0x00000040ff09a896 */ /* 0x000fe400080000ff */
[----:B------:R-:W-:Y:S02]  /*4950*/  @!P4 R2UR UR10, R8 ;  /* 0x00000000080ac2ca */ /* 0x000fe400000e0000 */
[----:B------:R-:W-:Y:S01]  /*4960*/  @!P4 R2UR UR11, R9 ;  /* 0x00000000090bc2ca */ /* 0x000fe200000e0000 */
[----:B------:R-:W-:Y:S01]  /*4970*/  @!UP2 UPRMT UR8, UR9, 0x5410, URZ ;  /* 0x000054100908a896 */ /* 0x000fe200080000ff */
[----:B------:R-:W-:Y:S05]  /*4980*/  @!P4 IADD3 R8, P0, PT, R34, 0x580, RZ ;  /* 0x000005802208c810 */ /* 0x000fea0007f1e0ff */
[----:B------:R-:W-:Y:S06]  /*4990*/  @!P4 IMAD.X R2, RZ, RZ, R35, P0 ;  /* 0x000000ffff02c224 */ /* 0x000fec00000e0623 */
[----:B------:R1:W-:Y:S01]  /*49a0*/  @!UP1 UTMALDG.4D.IM2COL [UR32], [UR10], UR8 ;  /* 0x000000200a0093b4 */ /* 0x0003e20008058008 */
[----:B------:R1:W-:Y:S01]  /*49b0*/  @!P4 SYNCS.ARRIVE.TRANS64.RED.A0TR RZ, [UR22+0xc0], R0 ;  /* 0x0000c000ffffc9a7 */ /* 0x0003e20008300416 */
[----:B------:R-:W-:Y:S01]  /*49c0*/  SYNCS.ARRIVE.TRANS64.RED.A1T0 RZ, [UR31], RZ ;  /* 0x000000ffffff79a7 */ /* 0x000fe2000810041f */
[----:B------:R-:W2:Y:S02]  /*49d0*/  SYNCS.PHASECHK.TRANS64.TRYWAIT P2, [UR22+0xe8], R14 ;  /* 0x0000e80eff0075a7 */ /* 0x000ea40008041116 */
[----:B-12---:R-:W-:Y:S05]  /*49e0*/  @!P2 BRA `(.L_x_76) ;  /* 0x0000005000e4a947 */ /* 0x006fea0003800000 */
.L_x_177:
[----:B------:R-:W-:Y:S01]  /*49f0*/  @!P4 R2UR UR8, R2 ;  /* 0x000000000208c2ca */ /* 0x000fe200000e0000 */
[----:B------:R-:W-:Y:S01]  /*4a00*/  VOTEU.ALL UP2, P4 ;  /* 0x0000000000ff7886 */ /* 0x000fe20002040000 */
[----:B------:R-:W-:Y:S01]  /*4a10*/  @!P4 R2UR UR9, R8 ;  /* 0x000000000809c2ca */ /* 0x000fe200000e0000 */
[----:B------:R-:W-:Y:S01]  /*4a20*/  VOTEU.ALL UP1, P4 ;  /* 0x0000000000ff7886 */ /* 0x000fe20002020000 */
[----:B-1----:R-:W-:Y:S01]  /*4a30*/  @!P4 IMAD.MOV.U32 R0, RZ, RZ, 0x2000 ;  /* 0x00002000ff00c424 */ /* 0x002fe200078e00ff */
[----:B------:R-:W-:Y:S01]  /*4a40*/  UMOV UR27, UR35 ;  /* 0x00000023001b7c82 */ /* 0x000fe20008000000 */
[----:B------:R-:W-:Y:S02]  /*4a50*/  @!UP2 UIADD3 UR26, UPT, UPT, UR34, 0x20, URZ ;  /* 0x00000020221aa890 */ /* 0x000fe4000fffe0ff */
[----:B------:R-:W-:Y:S01]  /*4a60*/  @!UP2 UIADD3 UR24, UPT, UPT, UR22, 0x2200, URZ ;  /* 0x000022001618a890 */ /* 0x000fe2000fffe0ff */
[----:B------:R-:W-:Y:S01]  /*4a70*/  UMOV UR28, UR36 ;  /* 0x00000024001c7c82 */ /* 0x000fe20008000000 */
[----:B------:R-:W-:Y:S03]  /*4a80*/  UMOV UR29, UR37 ;  /* 0x00000025001d7c82 */ /* 0x000fe60008000000 */
        /* <DEDUP_REMOVED lines=13> */
.L_x_179:
[----:B------:R-:W2:Y:S01]  /*4b60*/  LDC.64 R12, c[0x0][0xb18] ;  /* 0x0002c600ff0c7b82 */ /* 0x000ea20000000a00 */
[----:B------:R-:W-:Y:S01]  /*4b70*/  @!P4 R2UR UR8, R2 ;  /* 0x000000000208c2ca */ /* 0x000fe200000e0000 */
[----:B------:R-:W-:Y:S01]  /*4b80*/  VOTEU.ALL UP2, P4 ;  /* 0x0000000000ff7886 */ /* 0x000fe20002040000 */
[----:B------:R-:W-:Y:S01]  /*4b90*/  @!P4 R2UR UR9, R8 ;  /* 0x000000000809c2ca */ /* 0x000fe200000e0000 */
[----:B------:R-:W-:Y:S01]  /*4ba0*/  VOTEU.ALL UP1, P4 ;  /* 0x0000000000ff7886 */ /* 0x000fe20002020000 */
[----:B-1----:R-:W-:Y:S03]  /*4bb0*/  @!P4 IMAD.MOV.U32 R0, RZ, RZ, 0x2000 ;  /* 0x00002000ff00c424 */ /* 0x002fe600078e00ff */
[----:B------:R-:W1:Y:S01]  /*4bc0*/  @!P1 LDC R2, c[0x0][0xb0c] ;  /* 0x0002c300ff029b82 */ /* 0x000e620000000800 */
[----:B------:R-:W-:Y:S01]  /*4bd0*/  @!UP2 UIADD3 UR18, UPT, UPT, UR34, 0x40, URZ ;  /* 0x000000402212a890 */ /* 0x000fe2000fffe0ff */
[----:B------:R-:W-:Y:S01]  /*4be0*/  @P3 SHF.R.U32.HI R24, RZ, 0x10, R25 ;  /* 0x00000010ff183819 */ /* 0x000fe20000011619 */
[----:B------:R-:W-:Y:S01]  /*4bf0*/  @!UP2 UIADD3 UR16, UPT, UPT, UR22, 0x4200, URZ ;  /* 0x000042001610a890 */ /* 0x000fe2000fffe0ff */
[----:B------:R-:W-:Y:S01]  /*4c00*/  UMOV UR19, UR35 ;  /* 0x0000002300137c82 */ /* 0x000fe20008000000 */
[----:B------:R-:W-:Y:S01]  /*4c10*/  UMOV UR20, UR36 ;  /* 0x0000002400147c82 */ /* 0x000fe20008000000 */
[----:B------:R-:W-:Y:S01]  /*4c20*/  UMOV UR21, UR37 ;  /* 0x0000002500157c82 */ /* 0x000fe20008000000 */
[----:B------:R-:W-:Y:S01]  /*4c30*/  IMAD.U32 R9, RZ, RZ, UR8 ;  /* 0x00000008ff097e24 */ /* 0x000fe2000f8e00ff */
[----:B------:R-:W-:Y:S01]  /*4c40*/  @P3 R2UR UR57, R24 ;  /* 0x00000000183932ca */ /* 0x000fe200000e0000 */
[----:B------:R-:W-:Y:S01]  /*4c50*/  IMAD.U32 R8, RZ, RZ, UR9 ;  /* 0x00000009ff087e24 */ /* 0x000fe2000f8e00ff */
[----:B------:R-:W-:Y:S02]  /*4c60*/  @!UP2 UPRMT UR9, URZ, 0x40, URZ ;  /* 0x00000040ff09a896 */ /* 0x000fe400080000ff */
[----:B------:R-:W-:Y:S02]  /*4c70*/  @!P4 R2UR UR11, R9 ;  /* 0x00000000090bc2ca */ /* 0x000fe400000e0000 */
[----:B------:R-:W-:Y:S01]  /*4c80*/  @!P4 R2UR UR10, R8 ;  /* 0x00000000080ac2ca */ /* 0x000fe200000e0000 */
[----:B------:R-:W-:Y:S01]  /*4c90*/  @!UP2 UPRMT UR8, UR9, 0x5410, URZ ;  /* 0x000054100908a896 */ /* 0x000fe200080000ff */
[----:B------:R-:W3:Y:S11]  /*4ca0*/  LDC.64 R8, c[0x0][0xb10] ;  /* 0x0002c400ff087b82 */ /* 0x000ef60000000a00 */
[----:B------:R4:W-:Y:S01]  /*4cb0*/  @!UP1 UTMALDG.4D.IM2COL [UR16], [UR10], UR8 ;  /* 0x000000100a0093b4 */ /* 0x0009e20008058008 */
[----:B------:R5:W-:Y:S01]  /*4cc0*/  @!P4 SYNCS.ARRIVE.TRANS64.RED.A0TR RZ, [UR22+0xd0], R0 ;  /* 0x0000d000ffffc9a7 */ /* 0x000be20008300416 */
[C---:B---3--:R-:W-:Y:S01]  /*4cd0*/  @!P1 IMAD.HI.U32 R8, R11.reuse, R8, RZ ;  /* 0x000000080b089227 */ /* 0x048fe200078e00ff */
[----:B--2---:R-:W-:Y:S02]  /*4ce0*/  @!P1 ISETP.NE.AND P0, PT, R12, 0x1, PT ;  /* 0x000000010c00980c */ /* 0x004fe40003f05270 */
[----:B-1----:R-:W-:Y:S01]  /*4cf0*/  @!P1 ISETP.NE.AND P2, PT, R2, 0x1, PT ;  /* 0x000000010200980c */ /* 0x002fe20003f45270 */
[----:B------:R-:W-:Y:S01]  /*4d00*/  SYNCS.ARRIVE.TRANS64.RED.A1T0 RZ, [UR45], RZ ;  /* 0x000000ffffff79a7 */ /* 0x000fe2000810042d */
[C---:B------:R-:W-:Y:S01]  /*4d10*/  @!P1 IMAD.HI.U32 R13, R10.reuse, R13, RZ ;  /* 0x0000000d0a0d9227 */ /* 0x040fe200078e00ff */
[----:B------:R-:W-:Y:S04]  /*4d20*/  @!P1 SHF.R.U32.HI R8, RZ, R9, R8 ;  /* 0x00000009ff089219 */ /* 0x000fe80000011608 */
[----:B------:R-:W-:Y:S01]  /*4d30*/  @!P1 SEL R8, R11, R8, !P2 ;  /* 0x000000080b089207 */ /* 0x000fe20005000000 */
[----:B------:R-:W1:Y:S01]  /*4d40*/  SYNCS.PHASECHK.TRANS64.TRYWAIT P5, [UR22+0xf8], R14 ;  /* 0x0000f80eff0075a7 */ /* 0x000e6200080a1116 */
[----:B-----5:R-:W2:Y:S02]  /*4d50*/  @!P1 LDC R0, c[0x0][0xb20] ;  /* 0x0002c800ff009b82 */ /* 0x020ea40000000800 */
[----:B--2---:R-:W-:Y:S04]  /*4d60*/  @!P1 SHF.R.U32.HI R0, RZ, R0, R13 ;  /* 0x00000000ff009219 */ /* 0x004fe8000001160d */
[----:B------:R-:W-:Y:S05]  /*4d70*/  @!P1 SEL R9, R10, R0, !P0 ;  /* 0x000000000a099207 */ /* 0x000fea0004000000 */
[----:B------:R-:W-:Y:S02]  /*4d80*/  @!P1 IMAD.IADD R0, R9, 0x1, -R8 ;  /* 0x0000000109009824 */ /* 0x000fe400078e0a08 */
[----:B------:R-:W-:Y:S02]  /*4d90*/  @!P1 IMAD.IADD R8, R8, 0x1, -R9 ;  /* 0x0000000108089824 */ /* 0x000fe400078e0a09 */
[----:B------:R-:W-:Y:S02]  /*4da0*/  @!P1 IMAD R11, R0, R2, R11 ;  /* 0x00000002000b9224 */ /* 0x000fe400078e020b */
[----:B------:R-:W-:Y:S01]  /*4db0*/  @!P1 IMAD R10, R8, R12, R10 ;  /* 0x0000000c080a9224 */ /* 0x000fe200078e020a */
[----:B-1--4-:R-:W-:Y:S06]  /*4dc0*/  @!P5 BRA `(.L_x_78) ;  /* 0x00000050001cd947 */ /* 0x012fec0003800000 */
.L_x_181:
[----:B------:R-:W-:Y:S01]  /*4dd0*/  @!P4 IADD3 R2, P0, PT, R34, 0x580, RZ ;  /* 0x000005802202c810 */ /* 0x000fe20007f1e0ff */
[----:B------:R-:W-:Y:S01]  /*4de0*/  VOTEU.ALL UP2, P4 ;  /* 0x0000000000ff7886 */ /* 0x000fe20002040000 */
[----:B------:R-:W-:Y:S01]  /*4df0*/  VOTEU.ALL UP1, P4 ;  /* 0x0000000000ff7886 */ /* 0x000fe20002020000 */
[----:B------:R-:W-:Y:S01]  /*4e00*/  UMOV UR11, UR35 ;  /* 0x00000023000b7c82 */ /* 0x000fe20008000000 */
[----:B------:R-:W-:Y:S01]  /*4e10*/  @!P4 R2UR UR9, R2 ;  /* 0x000000000209c2ca */ /* 0x000fe200000e0000 */
[----:B-1----:R-:W-:Y:S01]  /*4e20*/  @!P4 IMAD.X R0, RZ, RZ, R35, P0 ;  /* 0x000000ffff00c224 */ /* 0x002fe200000e0623 */
[----:B------:R-:W-:Y:S01]  /*4e30*/  @!UP2 UPRMT UR16, URZ, 0x40, URZ ;  /* 0x00000040ff10a896 */ /* 0x000fe200080000ff */
[----:B------:R-:W-:Y:S01]  /*4e40*/  LOP3.LUT R32, R32, 0x1, RZ, 0x3c, !PT ;  /* 0x0000000120207812 */ /* 0x000fe200078e3cff */
[----:B------:R-:W-:Y:S01]  /*4e50*/  @!UP2 UIADD3 UR10, UPT, UPT, UR34, 0x60, URZ ;  /* 0x00000060220aa890 */ /* 0x000fe2000fffe0ff */
[----:B------:R-:W-:Y:S01]  /*4e60*/  LOP3.LUT R31, R31, 0x1, RZ, 0x3c, !PT ;  /* 0x000000011f1f7812 */ /* 0x000fe200078e3cff */
[----:B------:R-:W-:Y:S01]  /*4e70*/  @!UP2 UPRMT UR20, UR16, 0x5410, URZ ;  /* 0x000054101014a896 */ /* 0x000fe200080000ff */
[----:B------:R-:W-:Y:S01]  /*4e80*/  @!P4 R2UR UR8, R0 ;  /* 0x000000000008c2ca */ /* 0x000fe200000e0000 */
[----:B------:R-:W-:Y:S01]  /*4e90*/  UMOV UR12, UR36 ;  /* 0x00000024000c7c82 */ /* 0x000fe20008000000 */
[----:B------:R-:W-:Y:S01]  /*4ea0*/  UMOV UR13, UR37 ;  /* 0x00000025000d7c82 */ /* 0x000fe20008000000 */
[----:B------:R-:W-:Y:S02]  /*4eb0*/  IMAD.IADD R14, R10, 0x1, R90 ;  /* 0x000000010a0e7824 */ /* 0x000fe400078e025a */
[----:B------:R-:W-:Y:S02]  /*4ec0*/  IMAD.IADD R17, R11, 0x1, R91 ;  /* 0x000000010b117824 */ /* 0x000fe400078e025b */
[----:B------:R-:W-:Y:S01]  /*4ed0*/  IMAD.U32 R8, RZ, RZ, UR9 ;  /* 0x00000009ff087e24 */ /* 0x000fe2000f8e00ff */
[----:B------:R-:W-:Y:S04]  /*4ee0*/  @!UP2 UIADD3 UR9, UPT, UPT, UR22, 0xd8, URZ ;  /* 0x000000d81609a890 */ /* 0x000fe8000fffe0ff */
[----:B------:R-:W-:Y:S01]  /*4ef0*/  @!P4 R2UR UR18, R8 ;  /* 0x000000000812c2ca */ /* 0x000fe200000e0000 */
[----:B------:R-:W-:Y:S01]  /*4f00*/  IMAD.U32 R9, RZ, RZ, UR8 ;  /* 0x00000008ff097e24 */ /* 0x000fe2000f8e00ff */
[----:B------:R-:W-:Y:S04]  /*4f10*/  @!UP2 UIADD3 UR8, UPT, UPT, UR22, 0x6200, URZ ;  /* 0x000062001608a890 */ /* 0x000fe8000fffe0ff */
[----:B------:R-:W-:Y:S11]  /*4f20*/  @!P4 R2UR UR19, R9 ;  /* 0x000000000913c2ca */ /* 0x000ff600000e0000 */
[----:B------:R-:W-:Y:S02]  /*4f30*/  @!UPT UIADD3 URZ, UPT, UPT, URZ, URZ, URZ ;  /* 0x000000fffffff290 */ /* 0x000fe4000fffe0ff */
[----:B------:R2:W-:Y:S01]  /*4f40*/  @!UP1 UTMALDG.4D.IM2COL [UR8], [UR18], UR20 ;  /* 0x00000008120093b4 */ /* 0x0005e20008058014 */
[----:B------:R2:W-:Y:S01]  /*4f50*/  @!P4 SYNCS.ARRIVE.TRANS64.RED.A0TR RZ, [UR22+0xd8], R29 ;  /* 0x0000d81dffffc9a7 */ /* 0x0005e20008300416 */
[----:B------:R-:W-:Y:S01]  /*4f60*/  UPLOP3.LUT UP1, UPT, UPT, UPT, UPT, 0x80, 0x8 ;  /* 0x000000000008789c */ /* 0x000fe20003f2f070 */
[----:B------:R-:W-:Y:S01]  /*4f70*/  SYNCS.ARRIVE.TRANS64.RED.A1T0 RZ, [UR23], RZ ;  /* 0x000000ffffff79a7 */ /* 0x000fe20008100417 */
[----:B------:R-:W-:Y:S09]  /*4f80*/  @P3 BRA `(.L_x_79) ;  /* 0xfffffff000803947 */ /* 0x000ff2000383ffff */
[----:B------:R-:W-:-:S04]  /*4f90*/  SHF.L.U32 R2, R32, 0x1f, RZ ;  /* 0x0000001f20027819 */ /* 0x000fc800000006ff */
[----:B------:R-:W1:Y:S02]  /*4fa0*/  SYNCS.PHASECHK.TRANS64.TRYWAIT P0, [UR22+0xe0], R2 ;  /* 0x0000e002ff0075a7 */ /* 0x000e640008001116 */
[----:B-1----:R-:W-:Y:S05]  /*4fb0*/  @!P0 BRA `(.L_x_80) ;  /* 0x0000004c00b88947 */ /* 0x002fea0003800000 */
.L_x_183:
[----:B------:R-:W3:Y:S02]  /*4fc0*/  SYNCS.PHASECHK.TRANS64.TRYWAIT P0, [UR22+0xe8], R2 ;  /* 0x0000e802ff0075a7 */ /* 0x000ee40008001116 */
[----:B---3--:R-:W-:Y:S05]  /*4fd0*/  @!P0 BRA `(.L_x_81) ;  /* 0x0000004c00c88947 */ /* 0x008fea0003800000 */
.L_x_185:
[----:B------:R-:W3:Y:S02]  /*4fe0*/  SYNCS.PHASECHK.TRANS64.TRYWAIT P0, [UR22+0xf0], R2 ;  /* 0x0000f002ff0075a7 */ /* 0x000ee40008001116 */
[----:B---3--:R-:W-:Y:S05]  /*4ff0*/  @!P0 BRA `(.L_x_82) ;  /* 0x0000004c00d88947 */ /* 0x008fea0003800000 */
.L_x_187:
[----:B-1----:R-:W-:-:S07]  /*5000*/  MOV R0, UR22 ;  /* 0x0000001600007c02 */ /* 0x002fce0008000f00 */
.L_x_83:
[----:B-1----:R-:W-:-:S04]  /*5010*/  SHF.L.U32 R2, R32, 0x1f, RZ ;  /* 0x0000001f20027819 */ /* 0x002fc800000006ff */
[----:B------:R1:W3:Y:S03]  /*5020*/  SYNCS.PHASECHK.TRANS64.TRYWAIT P0, [R0+URZ+0xf8], R2 ;  /* 0x0000f802000075a7 */ /* 0x0002e600080011ff */
[----:B---3--:R-:W-:Y:S05]  /*5030*/  @!P0 NANOSLEEP.SYNCS 0x989680 ;  /* 0x009896800000895d */ /* 0x008fea0003900000 */
[----:B------:R-:W3:Y:S02]  /*5040*/  @!P0 SYNCS.PHASECHK.TRANS64 P0, [R0+URZ+0xf8], R2 ;  /* 0x0000f802000085a7 */ /* 0x000ee400080010ff */
[----:B--23--:R-:W-:Y:S05]  /*5050*/  @P0 EXIT ;  /* 0x000000000000094d */ /* 0x00cfea0003800000 */
[----:B------:R-:W-:Y:S05]  /*5060*/  BRA `(.L_x_83) ;  /* 0xfffffffc00e87947 */ /* 0x000fea000383ffff */
.L_x_68:
[----:B------:R-:W-:-:S06]  /*5070*/  UISETP.GE.AND UP1, UPT, UR8, 0x4, UPT ;  /* 0x000000040800788c */ /* 0x000fcc000bf26270 */
[----:B------:R-:W-:-:S13]  /*5080*/  PLOP3.LUT P0, PT, PT, PT, UP1, 0x80, 0x8 ;  /* 0x000000000008781c */ /* 0x000fda0003f0f018 */
[----:B------:R-:W-:Y:S05]  /*5090*/  @!P0 EXIT ;  /* 0x000000000000894d */ /* 0x000fea0003800000 */
[----:B------:R-:W-:Y:S01]  /*50a0*/  BAR.SYNC.DEFER_BLOCKING 0x6, 0xa0 ;  /* 0x0182800000007b1d */ /* 0x000fe20000010000 */
[C---:B------:R-:W-:Y:S01]  /*50b0*/  IMAD.SHL.U32 R0, R101.reuse, 0x20, RZ ;  /* 0x0000002065007824 */ /* 0x040fe200078e00ff */
[C---:B------:R-:W-:Y:S01]  /*50c0*/  SHF.L.U32 R46, R101.reuse, 0x10, RZ ;  /* 0x00000010652e7819 */ /* 0x040fe200000006ff */
[C---:B------:R-:W-:Y:S01]  /*50d0*/  IMAD.SHL.U32 R100, R101.reuse, 0x4, RZ ;  /* 0x0000000465647824 */ /* 0x040fe200078e00ff */
[C---:B------:R-:W-:Y:S01]  /*50e0*/  LOP3.LUT R102, R101.reuse, 0x60, RZ, 0xc0, !PT ;  /* 0x0000006065667812 */ /* 0x040fe200078ec0ff */
[----:B------:R-:W-:Y:S01]  /*50f0*/  HFMA2 R97, -RZ, RZ, 0, 0 ;  /* 0x00000000ff617431 */ /* 0x000fe200000001ff */
[----:B------:R-:W-:Y:S02]  /*5100*/  UMOV UR50, 0x400 ;  /* 0x0000040000327882 */ /* 0x000fe40000000000 */
[----:B------:R-:W1:Y:S01]  /*5110*/  LDC R96, c[0x0][0x370] ;  /* 0x0000dc00ff607b82 */ /* 0x000e620000000800 */
[----:B------:R-:W-:Y:S01]  /*5120*/  ULEA UR50, UR45, UR50, 0x18 ;  /* 0x000000322d327291 */ /* 0x000fe2000f8ec0ff */
[----:B------:R-:W-:Y:S01]  /*5130*/  LOP3.LUT R4, R0, 0xc0, RZ, 0xc0, !PT ;  /* 0x000000c000047812 */ /* 0x000fe200078ec0ff */
[----:B------:R-:W-:Y:S01]  /*5140*/  IMAD.MOV.U32 R99, RZ, RZ, 0x1 ;  /* 0x00000001ff637424 */ /* 0x000fe200078e00ff */
[C---:B------:R-:W-:Y:S01]  /*5150*/  LOP3.LUT R105, R101.reuse, 0x2, RZ, 0xc0, !PT ;  /* 0x0000000265697812 */ /* 0x040fe200078ec0ff */
[----:B------:R-:W-:Y:S01]  /*5160*/  UIADD3 UR4, UPT, UPT, UR50, 0x200, URZ ;  /* 0x0000020032047890 */ /* 0x000fe2000fffe0ff */
[----:B------:R-:W-:Y:S01]  /*5170*/  LOP3.LUT R100, R4, 0x18, R100, 0xf8, !PT ;  /* 0x0000001804647812 */ /* 0x000fe200078ef864 */
[----:B------:R-:W-:Y:S01]  /*5180*/  IMAD.MOV.U32 R45, RZ, RZ, RZ ;  /* 0x000000ffff2d7224 */ /* 0x000fe200078e00ff */
[----:B------:R-:W2:Y:S01]  /*5190*/  LDC R42, c[0x0][0xb0c] ;  /* 0x0002c300ff2a7b82 */ /* 0x000ea20000000800 */
[----:B------:R-:W-:Y:S01]  /*51a0*/  LOP3.LUT R101, R101, 0x4, RZ, 0xc0, !PT ;  /* 0x0000000465657812 */ /* 0x000fe200078ec0ff */
[----:B------:R-:W-:Y:S01]  /*51b0*/  IMAD.MOV.U32 R98, RZ, RZ, RZ ;  /* 0x000000ffff627224 */ /* 0x000fe200078e00ff */
[----:B------:R-:W-:Y:S01]  /*51c0*/  LOP3.LUT R100, R100, 0xf20, R0, 0xf8, !PT ;  /* 0x00000f2064647812 */ /* 0x000fe200078ef800 */
[----:B------:R-:W-:Y:S01]  /*51d0*/  IMAD.U32 R94, RZ, RZ, UR4 ;  /* 0x00000004ff5e7e24 */ /* 0x000fe2000f8e00ff */
[----:B------:R-:W-:Y:S01]  /*51e0*/  LOP3.LUT R46, R46, 0x600000, RZ, 0xc0, !PT ;  /* 0x006000002e2e7812 */ /* 0x000fe200078ec0ff */
[----:B------:R-:W4:Y:S02]  /*51f0*/  LDCU.64 UR54, c[0x0][0x348] ;  /* 0x00006900ff3677ac */ /* 0x000f240008000a00 */
[----:B------:R-:W1:Y:S01]  /*5200*/  LDC R93, c[0x0][0xb20] ;  /* 0x0002c800ff5d7b82 */ /* 0x000e620000000800 */
[----:B------:R-:W3:Y:S01]  /*5210*/  LDS R2, [UR50+0x160] ;  /* 0x00016032ff027984 */ /* 0x000ee20008000800 */
[----:B------:R-:W-:Y:S01]  /*5220*/  LEA R100, R100, R94, 0x1 ;  /* 0x0000005e64647211 */ /* 0x000fe200078e08ff */
[----:B------:R-:W1:Y:S04]  /*5230*/  LDCU.64 UR36, c[0x0][0x888] ;  /* 0x00011100ff2477ac */ /* 0x000e680008000a00 */
[--C-:B------:R-:W-:Y:S01]  /*5240*/  IMAD R105, R105, -0x10, R100.reuse ;  /* 0xfffffff069697824 */ /* 0x100fe200078e0264 */
[----:B------:R-:W1:Y:S01]  /*5250*/  LDC R41, c[0x0][0xb30] ;  /* 0x0002cc00ff297b82 */ /* 0x000e620000000800 */
[----:B------:R-:W-:Y:S01]  /*5260*/  IMAD R104, R101, -0x10, R100 ;  /* 0xfffffff065687824 */ /* 0x000fe200078e0264 */
[----:B------:R-:W1:Y:S01]  /*5270*/  LDCU.64 UR38, c[0x0][0x890] ;  /* 0x00011200ff2677ac */ /* 0x000e620008000a00 */
[----:B------:R-:W1:Y:S05]  /*5280*/  LDCU.64 UR46, c[0x0][0xa90] ;  /* 0x00015200ff2e77ac */ /* 0x000e6a0008000a00 */
[----:B------:R-:W1:Y:S01]  /*5290*/  LDC.64 R84, c[0x0][0xb10] ;  /* 0x0002c400ff547b82 */ /* 0x000e620000000a00 */
[----:B------:R-:W-:Y:S01]  /*52a0*/  UMOV UR52, URZ ;  /* 0x000000ff00347c82 */ /* 0x000fe20008000000 */
[----:B------:R-:W-:-:S06]  /*52b0*/  UMOV UR56, URZ ;  /* 0x000000ff00387c82 */ /* 0x000fcc0008000000 */
[----:B------:R-:W1:Y:S08]  /*52c0*/  LDC.64 R38, c[0x0][0xb18] ;  /* 0x0002c600ff267b82 */ /* 0x000e700000000a00 */
[----:B------:R-:W1:Y:S08]  /*52d0*/  LDC.64 R36, c[0x0][0xb28] ;  /* 0x0002ca00ff247b82 */ /* 0x000e700000000a00 */
[----:B------:R-:W1:Y:S01]  /*52e0*/  LDC.64 R82, c[0x0][0x8b0] ;  /* 0x00022c00ff527b82 */ /* 0x000e620000000a00 */
[C---:B---3--:R-:W-:Y:S01]  /*52f0*/  VIADD R3, R2.reuse, 0x80 ;  /* 0x0000008002037836 */ /* 0x048fe20000000000 */
[----:B------:R-:W-:-:S04]  /*5300*/  LOP3.LUT R2, R2, 0xffff, RZ, 0xc0, !PT ;  /* 0x0000ffff02027812 */ /* 0x000fc800078ec0ff */
[----:B------:R-:W-:Y:S02]  /*5310*/  LOP3.LUT R3, R3, 0xffff, RZ, 0xc0, !PT ;  /* 0x0000ffff03037812 */ /* 0x000fe400078ec0ff */
[----:B------:R-:W3:Y:S03]  /*5320*/  LDC.64 R80, c[0x0][0x8a8] ;  /* 0x00022a00ff507b82 */ /* 0x000ee60000000a00 */
[----:B------:R1:W-:Y:S05]  /*5330*/  STL.64 [R1], R2 ;  /* 0x0000000201007387 */ /* 0x0003ea0000100a00 */
[----:B------:R-:W1:Y:S08]  /*5340*/  LDC.64 R88, c[0x0][0xa80] ;  /* 0x0002a000ff587b82 */ /* 0x000e700000000a00 */
[----:B------:R-:W1:Y:S08]  /*5350*/  LDC.64 R86, c[0x0][0xa88] ;  /* 0x0002a200ff567b82 */ /* 0x000e700000000a00 */
[----:B--2-4-:R-:W1:Y:S02]  /*5360*/  LDC R95, c[0x0][0x374] ;  /* 0x0000dd00ff5f7b82 */ /* 0x014e640000000800 */
.L_x_127:
[----:B-1----:R-:W-:Y:S04]  /*5370*/  SHF.L.U32 R2, R97, 0x1f, RZ ;  /* 0x0000001f61027819 */ /* 0x002fe800000006ff */
[----:B------:R-:W1:Y:S02]  /*5380*/  SYNCS.PHASECHK.TRANS64.TRYWAIT P0, [UR50+0x110], R2 ;  /* 0x00011002ff0075a7 */ /* 0x000e640008001132 */
[----:B-1-3--:R-:W-:Y:S05]  /*5390*/  @!P0 BRA `(.L_x_84) ;  /* 0x0000004c00088947 */ /* 0x00afea0003800000 */
.L_x_189:
[----:B------:R-:W2:Y:S01]  /*53a0*/  LDC.64 R10, c[0x0][0xb10] ;  /* 0x0002c400ff0a7b82 */ /* 0x000ea20000000a00 */
[----:B------:R-:W4:Y:S01]  /*53b0*/  LDS.128 R20, [UR50+0x150] ;  /* 0x00015032ff147984 */ /* 0x000f220008000c00 */
[----:B------:R-:W-:Y:S01]  /*53c0*/  UIADD3 UR4, UPT, UPT, UR50, 0x118, URZ ;  /* 0x0000011832047890 */ /* 0x000fe2000fffe0ff */
[----:B-1----:R-:W-:Y:S01]  /*53d0*/  IMAD R0, R45, 0x4, R1 ;  /* 0x000000042d007824 */ /* 0x002fe200078e0201 */
[----:B------:R-:W-:Y:S04]  /*53e0*/  ISETP.NE.AND P1, PT, R41, 0x1, PT ;  /* 0x000000012900780c */ /* 0x000fe80003f25270 */
[----:B------:R-:W1:Y:S01]  /*53f0*/  LDC.64 R8, c[0x0][0xb18] ;  /* 0x0002c600ff087b82 */ /* 0x000e620000000a00 */
[----:B------:R-:W-:Y:S01]  /*5400*/  UPRMT UR4, URZ, 0x654, UR4 ;  /* 0x00000654ff047896 */ /* 0x000fe20008000004 */
[----:B------:R-:W-:Y:S01]  /*5410*/  ISETP.GE.AND P0, PT, R40, 0x1, PT ;  /* 0x000000012800780c */ /* 0x000fe20003f06270 */
[----:B------:R-:W-:Y:S01]  /*5420*/  @!PT LDS RZ, [RZ] ;  /* 0x00000000fffff984 */ /* 0x000fe20000000800 */
[----:B------:R-:W-:Y:S01]  /*5430*/  @!PT LDS RZ, [RZ] ;  /* 0x00000000fffff984 */ /* 0x000fe20000000800 */
[----:B------:R-:W-:Y:S01]  /*5440*/  @!PT LDS RZ, [RZ] ;  /* 0x00000000fffff984 */ /* 0x000fe20000000800 */
[----:B------:R-:W-:Y:S01]  /*5450*/  @!PT LDS RZ, [RZ] ;  /* 0x00000000fffff984 */ /* 0x000fe20000000800 */
[----:B------:R3:W-:Y:S06]  /*5460*/  MEMBAR.ALL.CTA ;  /* 0x0000000000007992 */ /* 0x0007ec0000008000 */
[----:B---3--:R-:W3:Y:S01]  /*5470*/  FENCE.VIEW.ASYNC.S ;  /* 0x00000000000073c6 */ /* 0x008ee20000000000 */
[----:B------:R-:W1:Y:S08]  /*5480*/  @!P1 LDC R12, c[0x0][0xb20] ;  /* 0x0002c800ff0c9b82 */ /* 0x000e700000000800 */
[----:B------:R-:W1:Y:S01]  /*5490*/  @!P1 LDC R7, c[0x0][0xb0c] ;  /* 0x0002c300ff079b82 */ /* 0x000e620000000800 */
[----:B---3--:R-:W-:Y:S01]  /*54a0*/  SYNCS.ARRIVE.TRANS64.RED.A1T0 RZ, [UR4], RZ ;  /* 0x000000ffffff79a7 */ /* 0x008fe20008100404 */
[----:B------:R3:W5:Y:S01]  /*54b0*/  LDL R16, [R0] ;  /* 0x0000000000107983 */ /* 0x0007620000100800 */
[----:B----4-:R-:W-:Y:S04]  /*54c0*/  LOP3.LUT P4, RZ, R22, 0x1, RZ, 0xc0, !PT ;  /* 0x0000000116ff7812 */ /* 0x010fe8000788c0ff */
[----:B------:R-:W-:Y:S09]  /*54d0*/  P2R R106, PR, RZ, 0x10 ;  /* 0x00000010ff6a7803 */ /* 0x000ff20000000000 */
[----:B------:R-:W-:Y:S02]  /*54e0*/  @P4 MOV R44, R20 ;  /* 0x00000014002c4202 */ /* 0x000fe40000000f00 */
[----:B------:R-:W-:Y:S01]  /*54f0*/  @P4 LOP3.LUT R43, R21, 0xffff, RZ, 0xc0, !PT ;  /* 0x0000ffff152b4812 */ /* 0x000fe200078ec0ff */
[----:B--23--:R-:W-:Y:S06]  /*5500*/  @!P0 BRA `(.L_x_85) ;  /* 0x0000000000a48947 */ /* 0x00cfec0003800000 */
[----:B------:R-:W-:Y:S01]  /*5510*/  IMAD.HI.U32 R0, R95, R39, RZ ;  /* 0x000000275f007227 */ /* 0x000fe200078e00ff */
[----:B------:R-:W-:Y:S02]  /*5520*/  ISETP.NE.AND P0, PT, R38, 0x1, PT ;  /* 0x000000012600780c */ /* 0x000fe40003f05270 */
[----:B------:R-:W-:Y:S01]  /*5530*/  ISETP.NE.AND P2, PT, R40, 0x1, PT ;  /* 0x000000012800780c */ /* 0x000fe20003f45270 */
[----:B------:R-:W-:Y:S01]  /*5540*/  IMAD.HI.U32 R4, R96, R84, RZ ;  /* 0x0000005460047227 */ /* 0x000fe200078e00ff */
[----:B------:R-:W-:Y:S02]  /*5550*/  SHF.R.U32.HI R0, RZ, R93, R0 ;  /* 0x0000005dff007219 */ /* 0x000fe40000011600 */
[----:B------:R-:W-:Y:S01]  /*5560*/  ISETP.NE.AND P3, PT, R42, 0x1, PT ;  /* 0x000000012a00780c */ /* 0x000fe20003f65270 */
[----:B------:R-:W-:Y:S01]  /*5570*/  IMAD.HI.U32 R6, R43, R39, RZ ;  /* 0x000000272b067227 */ /* 0x000fe200078e00ff */
[-C--:B------:R-:W-:Y:S02]  /*5580*/  SHF.R.U32.HI R4, RZ, R85.reuse, R4 ;  /* 0x00000055ff047219 */ /* 0x080fe40000011604 */
        /* <DEDUP_REMOVED lines=14> */
[C---:B------:R-:W-:Y:S03]  /*5670*/  IMAD.HI.U32 R0, R3.reuse, R36, RZ ;  /* 0x0000002403007227 */ /* 0x040fe600078e00ff */
[C---:B------:R-:W-:Y:S02]  /*5680*/  ISETP.GE.OR P0, PT, R2.reuse, R5, P0 ;  /* 0x000000050200720c */ /* 0x040fe40000706670 */
[----:B------:R-:W-:Y:S04]  /*5690*/  SHF.R.U32.HI R0, RZ, R37, R0 ;  /* 0x00000025ff007219 */ /* 0x000fe80000011600 */
[C---:B------:R-:W-:Y:S05]  /*56a0*/  SEL R6, R3.reuse, R0, !P2 ;  /* 0x0000000003067207 */ /* 0x040fea0005000000 */
        /* <DEDUP_REMOVED lines=14> */
[----:B------:R-:W-:Y:S07]  /*5790*/  IMAD R43, R3, R38, R43 ;  /* 0x00000026032b7224 */ /* 0x000fee00078e022b */
.L_x_85:
[----:B-1----:R-:W-:Y:S01]  /*57a0*/  @!P1 ISETP.NE.AND P0, PT, R8, 0x1, PT ;  /* 0x000000010800980c */ /* 0x002fe20003f05270 */
[----:B------:R-:W-:Y:S01]  /*57b0*/  @!P1 IMAD.HI.U32 R2, R43, R9, RZ ;  /* 0x000000092b029227 */ /* 0x000fe200078e00ff */
[----:B------:R-:W-:Y:S01]  /*57c0*/  R2UR UR41, R14 ;  /* 0x000000000e2972ca */ /* 0x000fe200000e0000 */
[----:B------:R-:W-:Y:S01]  /*57d0*/  BSSY.RECONVERGENT B6, `(.L_x_86) ;  /* 0x000002f000067945 */ /* 0x000fe20003800200 */
[----:B------:R-:W-:Y:S01]  /*57e0*/  @!P1 ISETP.NE.AND P2, PT, R7, 0x1, PT ;  /* 0x000000010700980c */ /* 0x000fe20003f45270 */
[----:B------:R-:W-:Y:S01]  /*57f0*/  @!P1 IMAD.HI.U32 R0, R44, R10, RZ ;  /* 0x0000000a2c009227 */ /* 0x000fe200078e00ff */
[----:B------:R-:W-:Y:S02]  /*5800*/  @!P1 SHF.R.U32.HI R2, RZ, R12, R2 ;  /* 0x0000000cff029219 */ /* 0x000fe40000011602 */
[----:B------:R-:W-:Y:S02]  /*5810*/  @P4 SHF.R.U32.HI R20, RZ, 0x10, R21 ;  /* 0x00000010ff144819 */ /* 0x000fe40000011615 */
[----:B------:R-:W-:Y:S02]  /*5820*/  @!P1 SEL R2, R43, R2, !P0 ;  /* 0x000000022b029207 */ /* 0x000fe40004000000 */
[----:B------:R-:W-:Y:S02]  /*5830*/  @!P1 SHF.R.U32.HI R0, RZ, R11, R0 ;  /* 0x0000000bff009219 */ /* 0x000fe40000011600 */
[----:B------:R-:W-:Y:S01]  /*5840*/  LOP3.LUT P0, RZ, R94, 0x1b0, RZ, 0xc0, !PT ;  /* 0x000001b05eff7812 */ /* 0x000fe2000780c0ff */
[----:B------:R-:W-:Y:S01]  /*5850*/  USHF.L.U32 UR41, UR41, 0x7, URZ ;  /* 0x0000000729297899 */ /* 0x000fe200080006ff */
[----:B------:R-:W-:Y:S02]  /*5860*/  @!P1 SEL R3, R44, R0, !P2 ;  /* 0x000000002c039207 */ /* 0x000fe40005000000 */
[----:B------:R-:W-:Y:S03]  /*5870*/  @P4 R2UR UR51, R20 ;  /* 0x00000000143342ca */ /* 0x000fe600000e0000 */
[----:B------:R-:W-:Y:S02]  /*5880*/  @!P1 IMAD.IADD R0, R2, 0x1, -R3 ;  /* 0x0000000102009824 */ /* 0x000fe400078e0a03 */
[----:B------:R-:W-:Y:S02]  /*5890*/  @!P1 IMAD.IADD R2, R3, 0x1, -R2 ;  /* 0x0000000103029824 */ /* 0x000fe400078e0a02 */
[----:B------:R-:W-:Y:S02]  /*58a0*/  @!P1 IMAD R44, R0, R7, R44 ;  /* 0x00000007002c9224 */ /* 0x000fe400078e022c */
[----:B------:R-:W-:Y:S01]  /*58b0*/  @!P1 IMAD R43, R2, R8, R43 ;  /* 0x00000008022b9224 */ /* 0x000fe200078e022b */
[----:B------:R-:W-:Y:S06]  /*58c0*/  @!P0 BRA `(.L_x_87) ;  /* 0x00000000007c8947 */ /* 0x000fec0003800000 */
[----:B------:R-:W1:Y:S01]  /*58d0*/  LDCU.64 UR8, c[0x4][0x80] ;  /* 0x01001000ff0877ac */ /* 0x000e620008000a00 */
[----:B------:R-:W-:Y:S01]  /*58e0*/  MOV R2, 0x0 ;  /* 0x0000000000027802 */ /* 0x000fe20000000f00 */
[----:B------:R-:W-:Y:S02]  /*58f0*/  HFMA2 R12, -RZ, RZ, 0, 5.9604644775390625e-08 ;  /* 0x00000001ff0c7431 */ /* 0x000fe400000001ff */
[----:B------:R-:W-:Y:S01]  /*5900*/  IMAD.MOV.U32 R8, RZ, RZ, 0x70 ;  /* 0x00000070ff087424 */ /* 0x000fe200078e00ff */
[----:B------:R2:W3:Y:S01]  /*5910*/  LDC.64 R14, c[0x4][R2] ;  /* 0x01000000020e7b82 */ /* 0x0004e20000000a00 */
[----:B------:R-:W4:Y:S01]  /*5920*/  LDCU.64 UR6, c[0x4][0x88] ;  /* 0x01001100ff0677ac */ /* 0x000f220008000a00 */
[----:B------:R-:W-:Y:S01]  /*5930*/  IMAD.MOV.U32 R13, RZ, RZ, RZ ;  /* 0x000000ffff0d7224 */ /* 0x000fe200078e00ff */
[----:B------:R-:W2:Y:S01]  /*5940*/  LDCU.64 UR4, c[0x4][0x8] ;  /* 0x01000100ff0477ac */ /* 0x000ea20008000a00 */
[----:B-1----:R-:W-:Y:S01]  /*5950*/  MOV R5, UR9 ;  /* 0x0000000900057c02 */ /* 0x002fe20008000f00 */
[----:B------:R-:W-:Y:S01]  /*5960*/  IMAD.U32 R4, RZ, RZ, UR8 ;  /* 0x00000008ff047e24 */ /* 0x000fe2000f8e00ff */
[----:B----4-:R-:W-:Y:S01]  /*5970*/  MOV R7, UR7 ;  /* 0x0000000700077c02 */ /* 0x010fe20008000f00 */
[----:B------:R-:W-:Y:S01]  /*5980*/  IMAD.U32 R6, RZ, RZ, UR6 ;  /* 0x00000006ff067e24 */ /* 0x000fe2000f8e00ff */
[----:B--2---:R-:W-:Y:S01]  /*5990*/  MOV R11, UR5 ;  /* 0x00000005000b7c02 */ /* 0x004fe20008000f00 */
[----:B------:R-:W-:Y:S02]  /*59a0*/  IMAD.U32 R10, RZ, RZ, UR4 ;  /* 0x00000004ff0a7e24 */ /* 0x000fe4000f8e00ff */
[----:B------:R-:W-:Y:S07]  /*59b0*/  LEPC R20, `(.L_x_88) ;  /* 0x000000001014794e */ /* 0x000fee0000000000 */
[----:B---3-5:R-:W-:Y:S05]  /*59c0*/  CALL.ABS.NOINC R14 ;  /* 0x000000000e007343 */ /* 0x028fea0003c00000 */
.L_x_88:
[----:B------:R-:W1:Y:S01]  /*59d0*/  LDCU.64 UR8, c[0x4][0x80] ;  /* 0x01001000ff0877ac */ /* 0x000e620008000a00 */
[----:B------:R-:W2:Y:S01]  /*59e0*/  LDC.64 R2, c[0x4][R2] ;  /* 0x0100000002027b82 */ /* 0x000ea20000000a00 */
[----:B------:R-:W-:Y:S02]  /*59f0*/  HFMA2 R12, -RZ, RZ, 0, 5.9604644775390625e-08 ;  /* 0x00000001ff0c7431 */ /* 0x000fe400000001ff */
[----:B------:R-:W-:Y:S02]  /*5a00*/  IMAD.MOV.U32 R8, RZ, RZ, 0x70 ;  /* 0x00000070ff087424 */ /* 0x000fe400078e00ff */
[----:B------:R-:W-:Y:S01]  /*5a10*/  IMAD.MOV.U32 R13, RZ, RZ, RZ ;  /* 0x000000ffff0d7224 */ /* 0x000fe200078e00ff */
[----:B------:R-:W3:Y:S01]  /*5a20*/  LDCU.64 UR6, c[0x4][0x88] ;  /* 0x01001100ff0677ac */ /* 0x000ee20008000a00 */
[----:B------:R-:W4:Y:S01]  /*5a30*/  LDCU.64 UR4, c[0x4][0x8] ;  /* 0x01000100ff0477ac */ /* 0x000f220008000a00 */
[----:B-1----:R-:W-:Y:S02]  /*5a40*/  MOV R4, UR8 ;  /* 0x0000000800047c02 */ /* 0x002fe40008000f00 */
[----:B------:R-:W-:Y:S02]  /*5a50*/  MOV R5, UR9 ;  /* 0x0000000900057c02 */ /* 0x000fe40008000f00 */
[----:B---3--:R-:W-:Y:S01]  /*5a60*/  MOV R7, UR7 ;  /* 0x0000000700077c02 */ /* 0x008fe20008000f00 */
[----:B------:R-:W-:Y:S01]  /*5a70*/  IMAD.U32 R6, RZ, RZ, UR6 ;  /* 0x00000006ff067e24 */ /* 0x000fe2000f8e00ff */
[----:B----4-:R-:W-:Y:S01]  /*5a80*/  MOV R11, UR5 ;  /* 0x00000005000b7c02 */ /* 0x010fe20008000f00 */
[----:B------:R-:W-:Y:S02]  /*5a90*/  IMAD.U32 R10, RZ, RZ, UR4 ;  /* 0x00000004ff0a7e24 */ /* 0x000fe4000f8e00ff */
[----:B------:R-:W-:Y:S07]  /*5aa0*/  LEPC R20, `(.L_x_87) ;  /* 0x000000001014794e */ /* 0x000fee0000000000 */
[----:B--2---:R-:W-:Y:S05]  /*5ab0*/  CALL.ABS.NOINC R2 ;  /* 0x0000000002007343 */ /* 0x004fea0003c00000 */
.L_x_87:
[----:B------:R-:W-:Y:S05]  /*5ac0*/  BSYNC.RECONVERGENT B6 ;  /* 0x0000000000067941 */ /* 0x000fea0003800200 */
.L_x_86:
[----:B------:R-:W-:Y:S01]  /*5ad0*/  ISETP.NE.U32.AND P4, PT, R82, RZ, PT ;  /* 0x000000ff5200720c */ /* 0x000fe20003f85070 */
[----:B------:R-:W-:Y:S01]  /*5ae0*/  UISETP.NE.AND UP2, UPT, UR53, URZ, UPT ;  /* 0x000000ff3500728c */ /* 0x000fe2000bf45270 */
[----:B------:R-:W-:Y:S01]  /*5af0*/  ISETP.NE.U32.AND P2, PT, RZ, UR36, PT ;  /* 0x00000024ff007c0c */ /* 0x000fe2000bf45070 */
[----:B------:R-:W-:Y:S01]  /*5b00*/  UISETP.NE.U32.AND UP1, UPT, UR38, URZ, UPT ;  /* 0x000000ff2600728c */ /* 0x000fe2000bf25070 */
[----:B------:R-:W-:Y:S01]  /*5b10*/  ISETP.NE.AND.EX P4, PT, R83, RZ, PT, P4 ;  /* 0x000000ff5300720c */ /* 0x000fe20003f85340 */
[----:B------:R-:W-:Y:S01]  /*5b20*/  UPLOP3.LUT UP0, UPT, UPT, UPT, UPT, 0x40, 0x4 ;  /* 0x000000000004789c */ /* 0x000fe20003f0e870 */
[----:B------:R-:W-:Y:S01]  /*5b30*/  ISETP.NE.AND.EX P2, PT, RZ, UR37, PT, P2 ;  /* 0x00000025ff007c0c */ /* 0x000fe2000bf45320 */
[----:B------:R-:W-:Y:S01]  /*5b40*/  UISETP.NE.AND.EX UP1, UPT, UR39, URZ, UPT, UP1 ;  /* 0x000000ff2700728c */ /* 0x000fe2000bf25310 */
[----:B------:R-:W-:Y:S04]  /*5b50*/  PLOP3.LUT P1, PT, PT, PT, UP2, 0x80, 0x8 ;  /* 0x000000000008781c */ /* 0x000fe80003f2f028 */
[----:B------:R-:W-:Y:S06]  /*5b60*/  @UP2 UPLOP3.LUT UP0, UPT, UPT, UPT, UP1, 0x80, 0x8 ;  /* 0x000000000008289c */ /* 0x000fec0003f0f010 */
[----:B------:R-:W-:Y:S01]  /*5b70*/  PLOP3.LUT P0, PT, PT, PT, UP0, 0x80, 0x8 ;  /* 0x000000000008781c */ /* 0x000fe20003f0f008 */
[----:B------:R-:W-:Y:S01]  /*5b80*/  @!UPT UIADD3 URZ, UPT, UPT, URZ, URZ, URZ ;  /* 0x000000fffffff290 */ /* 0x000fe2000fffe0ff */
[----:B------:R-:W-:Y:S11]  /*5b90*/  BRA.U !UP1, `(.L_x_89) ;  /* 0x0000000109387547 */ /* 0x000ff6000b800000 */
[----:B------:R-:W-:Y:S01]  /*5ba0*/  UISETP.NE.U32.AND UP0, UPT, UR36, URZ, UPT ;  /* 0x000000ff2400728c */ /* 0x000fe2000bf05070 */
[----:B------:R-:W-:Y:S02]  /*5bb0*/  HFMA2 R0, -RZ, RZ, 0, 5.9604644775390625e-08 ;  /* 0x00000001ff007431 */ /* 0x000fe400000001ff */
[----:B------:R-:W-:Y:S01]  /*5bc0*/  IMAD.MOV.U32 R92, RZ, RZ, 0x1 ;  /* 0x00000001ff5c7424 */ /* 0x000fe200078e00ff */
[----:B------:R-:W-:Y:S06]  /*5bd0*/  UISETP.NE.AND.EX UP0, UPT, UR37, URZ, UPT, UP0 ;  /* 0x000000ff2500728c */ /* 0x000fec000bf05300 */
        /* <DEDUP_REMOVED lines=9> */
[----:B-12---:R-:W-:Y:S02]  /*5c70*/  @!P3 IMAD.U32 R49, RZ, RZ, UR4 ;  /* 0x00000004ff31be24 */ /* 0x006fe4000f8e00ff */
.L_x_89:
[----:B------:R-:W-:Y:S05]  /*5c80*/  @!P4 BRA `(.L_x_90) ;  /* 0x000000000020c947 */ /* 0x000fea0003800000 */
[----:B------:R-:W-:Y:S04]  /*5c90*/  ISETP.NE.U32.AND P3, PT, R80, RZ, PT ;  /* 0x000000ff5000720c */ /* 0x000fe80003f65070 */
[----:B------:R-:W-:Y:S11]  /*5ca0*/  ISETP.NE.AND.EX P3, PT, R81, RZ, PT, P3 ;  /* 0x000000ff5100720c */ /* 0x000ff60003f65330 */
[----:B------:R-:W-:Y:S02]  /*5cb0*/  @!UPT UIADD3 URZ, UPT, UPT, URZ, URZ, URZ ;  /* 0x000000fffffff290 */ /* 0x000fe4000fffe0ff */
[----:B------:R-:W1:Y:S01]  /*5cc0*/  @P3 LDC.64 R2, c[0x0][0x8a8] ;  /* 0x00022a00ff023b82 */ /* 0x000e620000000a00 */
[----:B------:R-:W-:Y:S04]  /*5cd0*/  @P3 IMAD R0, R82, UR57, RZ ;  /* 0x0000003952003c24 */ /* 0x000fe8000f8e02ff */
[----:B-1----:R-:W-:Y:S05]  /*5ce0*/  @P3 IMAD.WIDE R2, R0, 0x4, R2 ;  /* 0x0000000400023825 */ /* 0x002fea00078e0202 */
[----:B-----5:R1:W5:Y:S02]  /*5cf0*/  @P3 LDG.E R47, desc[UR48][R2.64] ;  /* 0x00000030022f3981 */ /* 0x020364000c1e1900 */
[----:B-1----:R-:W2:Y:S02]  /*5d00*/  @!P3 LDC R47, c[0x0][0x8a0] ;  /* 0x00022800ff2fbb82 */ /* 0x002ea40000000800 */
.L_x_90:
[----:B-----5:R-:W-:Y:S01]  /*5d10*/  FSETP.NEU.AND P3, PT, R49, RZ, PT ;  /* 0x000000ff3100720b */ /* 0x020fe20003f6d000 */
[----:B------:R-:W-:Y:S01]  /*5d20*/  IMAD.SHL.U32 R109, R17, 0x80, RZ ;  /* 0x00000080116d7824 */ /* 0x000fe200078e00ff */
[----:B------:R-:W-:Y:S01]  /*5d30*/  SEL R3, RZ, 0xffffffff, P2 ;  /* 0xffffffffff037807 */ /* 0x000fe20001000000 */
[----:B------:R-:W-:Y:S01]  /*5d40*/  BSSY B1, `(.L_x_91) ;  /* 0x0000044000017945 */ /* 0x000fe20003800000 */
[----:B------:R-:W-:Y:S01]  /*5d50*/  @P1 LOP3.LUT P2, RZ, R92, 0xff, RZ, 0xc0, !PT ;  /* 0x000000ff5cff1812 */ /* 0x000fe2000784c0ff */
[----:B------:R-:W-:Y:S01]  /*5d60*/  IMAD.HI.U32 R107, R109, R89, RZ ;  /* 0x000000596d6b7227 */ /* 0x000fe200078e00ff */
[----:B------:R-:W-:Y:S02]  /*5d70*/  @P1 SEL R0, RZ, 0xffffffff, P3 ;  /* 0xffffffffff001807 */ /* 0x000fe40001800000 */
[----:B------:R-:W-:Y:S01]  /*5d80*/  LOP3.LUT R99, R99, 0x1, RZ, 0x3c, !PT ;  /* 0x0000000163637812 */ /* 0x000fe200078e3cff */
[----:B------:R-:W-:Y:S01]  /*5d90*/  IMAD.MOV.U32 R66, RZ, RZ, 0x1 ;  /* 0x00000001ff427424 */ /* 0x000fe200078e00ff */
[----:B------:R-:W-:Y:S01]  /*5da0*/  @P0 SEL R0, R3, R0, !P2 ;  /* 0x0000000003000207 */ /* 0x000fe20005000000 */
[----:B------:R-:W-:Y:S01]  /*5db0*/  IMAD.IADD R48, R46, 0x1, R16 ;  /* 0x000000012e307824 */ /* 0x000fe200078e0210 */
[----:B------:R-:W-:Y:S01]  /*5dc0*/  LEA R64, R45, UR50, 0x3 ;  /* 0x000000322d407c11 */ /* 0x000fe2000f8e18ff */
[----:B------:R-:W-:Y:S01]  /*5dd0*/  IMAD R112, R101, -0x10, R105 ;  /* 0xfffffff065707824 */ /* 0x000fe200078e0269 */
[----:B------:R-:W-:Y:S01]  /*5de0*/  @P1 LOP3.LUT R0, R0, 0x1, RZ, 0xc0, !PT ;  /* 0x0000000100001812 */ /* 0x000fe200078ec0ff */
[----:B------:R-:W-:Y:S01]  /*5df0*/  IMAD.MOV.U32 R65, RZ, RZ, RZ ;  /* 0x000000ffff417224 */ /* 0x000fe200078e00ff */
[----:B------:R-:W-:Y:S02]  /*5e00*/  ISETP.NE.AND P2, PT, R88, 0x1, PT ;  /* 0x000000015800780c */ /* 0x000fe40003f45270 */
[----:B------:R-:W-:Y:S02]  /*5e10*/  CS2R R78, SRZ ;  /* 0x00000000004e7805 */ /* 0x000fe4000001ff00 */
[----:B------:R-:W-:Y:S02]  /*5e20*/  ISETP.NE.U32.OR P5, PT, R0, 0x1, !P1 ;  /* 0x000000010000780c */ /* 0x000fe40004fa5470 */
[----:B------:R-:W-:Y:S02]  /*5e30*/  CS2R R76, SRZ ;  /* 0x00000000004c7805 */ /* 0x000fe4000001ff00 */
[----:B------:R-:W-:Y:S02]  /*5e40*/  SHF.R.U32.HI R107, RZ, R86, R107 ;  /* 0x00000056ff6b7219 */ /* 0x000fe4000001166b */
[----:B------:R-:W-:Y:S02]  /*5e50*/  CS2R R70, SRZ ;  /* 0x0000000000467805 */ /* 0x000fe4000001ff00 */
[----:B------:R-:W-:Y:S02]  /*5e60*/  SEL R2, RZ, 0xffffffff, P3 ;  /* 0xffffffffff027807 */ /* 0x000fe40001800000 */
[----:B------:R-:W-:Y:S02]  /*5e70*/  CS2R R68, SRZ ;  /* 0x0000000000447805 */ /* 0x000fe4000001ff00 */
[----:B------:R-:W-:Y:S02]  /*5e80*/  SEL R107, R109, R107, !P2 ;  /* 0x0000006b6d6b7207 */ /* 0x000fe40005000000 */
[----:B------:R-:W-:Y:S02]  /*5e90*/  CS2R R62, SRZ ;  /* 0x00000000003e7805 */ /* 0x000fe4000001ff00 */
[----:B------:R-:W-:Y:S02]  /*5ea0*/  PLOP3.LUT P2, PT, PT, PT, UP1, 0x80, 0x8 ;  /* 0x000000000008781c */ /* 0x000fe40003f4f018 */
[----:B------:R-:W-:Y:S02]  /*5eb0*/  CS2R R60, SRZ ;  /* 0x00000000003c7805 */ /* 0x000fe4000001ff00 */
[----:B------:R-:W-:Y:S01]  /*5ec0*/  LOP3.LUT P3, R110, R92, 0xff, RZ, 0xc0, !PT ;  /* 0x000000ff5c6e7812 */ /* 0x000fe2000786c0ff */
[----:B------:R-:W-:Y:S01]  /*5ed0*/  IMAD.HI.U32 R108, R107, UR46, RZ ;  /* 0x0000002e6b6c7c27 */ /* 0x000fe2000f8e00ff */
[----:B------:R-:W-:Y:S02]  /*5ee0*/  ISETP.NE.AND P4, PT, R87, 0x1, PT ;  /* 0x000000015700780c */ /* 0x000fe40003f85270 */
[----:B------:R-:W-:Y:S01]  /*5ef0*/  @P5 SHF.L.U32 R0, R99, 0x1f, RZ ;  /* 0x0000001f63005819 */ /* 0x000fe200000006ff */
[----:B------:R-:W-:Y:S01]  /*5f00*/  IMAD.MOV R4, RZ, RZ, -R107 ;  /* 0x000000ffff047224 */ /* 0x000fe200078e0a6b */
[----:B------:R-:W-:Y:S02]  /*5f10*/  SHF.R.U32.HI R108, RZ, UR47, R108 ;  /* 0x0000002fff6c7c19 */ /* 0x000fe4000801166c */
[----:B------:R-:W-:Y:S01]  /*5f20*/  CS2R R58, SRZ ;  /* 0x00000000003a7805 */ /* 0x000fe2000001ff00 */
[----:B------:R1:W3:Y:S01]  /*5f30*/  @P5 SYNCS.PHASECHK.TRANS64.TRYWAIT P1, [UR50+0xc0], R0 ;  /* 0x0000c000ff0055a7 */ /* 0x0002e20008021132 */
[----:B------:R-:W-:Y:S01]  /*5f40*/  P2R R111, PR, RZ, 0x20 ;  /* 0x00000020ff6f7803 */ /* 0x000fe20000000000 */
[----:B------:R-:W-:Y:S01]  /*5f50*/  IMAD R109, R88, R4, R109 ;  /* 0x00000004586d7224 */ /* 0x000fe200078e026d */
[----:B------:R-:W-:Y:S02]  /*5f60*/  @P2 SEL R2, R3, R2, !P3 ;  /* 0x0000000203022207 */ /* 0x000fe40005800000 */
[----:B------:R-:W-:Y:S02]  /*5f70*/  CS2R R56, SRZ ;  /* 0x0000000000387805 */ /* 0x000fe4000001ff00 */
[----:B------:R-:W-:Y:S02]  /*5f80*/  SEL R108, R107, R108, !P4 ;  /* 0x0000006c6b6c7207 */ /* 0x000fe40006000000 */
[----:B------:R-:W-:Y:S03]  /*5f90*/  LOP3.LUT R2, R2, 0x1, RZ, 0xc0, !PT ;  /* 0x0000000102027812 */ /* 0x000fe600078ec0ff */
[----:B------:R-:W-:Y:S01]  /*5fa0*/  IMAD.MOV R3, RZ, RZ, -R108 ;  /* 0x000000ffff037224 */ /* 0x000fe200078e0a6c */
[----:B------:R-:W-:Y:S03]  /*5fb0*/  ISETP.NE.U32.AND P2, PT, R2, 0x1, PT ;  /* 0x000000010200780c */ /* 0x000fe60003f45070 */
[----:B------:R-:W-:Y:S01]  /*5fc0*/  IMAD R107, R87, R3, R107 ;  /* 0x00000003576b7224 */ /* 0x000fe200078e026b */
[----:B------:R-:W-:Y:S02]  /*5fd0*/  P2R R67, PR, RZ, 0x4 ;  /* 0x00000004ff437803 */ /* 0x000fe40000000000 */
[----:B-1----:R-:W-:Y:S04]  /*5fe0*/  SHF.L.U32 R0, R98, 0x1f, RZ ;  /* 0x0000001f62007819 */ /* 0x002fe800000006ff */
[----:B------:R1:W4:Y:S01]  /*5ff0*/  SYNCS.PHASECHK.TRANS64.TRYWAIT P0, [R64+URZ+0x120], R0 ;  /* 0x00012000400075a7 */ /* 0x00032200080011ff */
[----:B---3--:R-:W-:Y:S01]  /*6000*/  @P5 SEL R66, RZ, 0x1, !P1 ;  /* 0x00000001ff425807 */ /* 0x008fe20004800000 */
[----:B-1----:R-:W-:Y:S06]  /*6010*/  @!P5 BRA `(.L_x_92) ;  /* 0x000000000058d947 */ /* 0x002fec0003800000 */
[----:B------:R-:W-:Y:S01]  /*6020*/  IMAD.MOV.U32 R79, RZ, RZ, RZ ;  /* 0x000000ffff4f7224 */ /* 0x000fe200078e00ff */
[----:B------:R-:W-:Y:S01]  /*6030*/  ISETP.NE.AND P1, PT, R66, RZ, PT ;  /* 0x000000ff4200720c */ /* 0x000fe20003f25270 */
[----:B------:R-:W-:Y:S01]  /*6040*/  BSSY B0, `(.L_x_93) ;  /* 0x000000c000007945 */ /* 0x000fe20003800000 */
[----:B------:R-:W-:Y:S02]  /*6050*/  CS2R R58, SRZ ;  /* 0x00000000003a7805 */ /* 0x000fe4000001ff00 */
[----:B------:R-:W-:Y:S02]  /*6060*/  CS2R R56, SRZ ;  /* 0x0000000000387805 */ /* 0x000fe4000001ff00 */
[----:B------:R-:W-:Y:S02]  /*6070*/  CS2R R62, SRZ ;  /* 0x00000000003e7805 */ /* 0x000fe4000001ff00 */
[----:B------:R-:W-:Y:S02]  /*6080*/  CS2R R60, SRZ ;  /* 0x00000000003c7805 */ /* 0x000fe4000001ff00 */
[----:B------:R-:W-:Y:S02]  /*6090*/  CS2R R70, SRZ ;  /* 0x0000000000467805 */ /* 0x000fe4000001ff00 */
[----:B------:R-:W-:Y:S02]  /*60a0*/  CS2R R68, SRZ ;  /* 0x0000000000447805 */ /* 0x000fe4000001ff00 */
[----:B------:R-:W-:Y:S01]  /*60b0*/  CS2R R76, SRZ ;  /* 0x00000000004c7805 */ /* 0x000fe2000001ff00 */
[----:B------:R-:W-:Y:S06]  /*60c0*/  @P1 BRA `(.L_x_94) ;  /* 0x00000000000c1947 */ /* 0x000fec0003800000 */
[----:B------:R-:W-:Y:S04]  /*60d0*/  SHF.L.U32 R3, R99, 0x1f, RZ ;  /* 0x0000001f63037819 */ /* 0x000fe800000006ff */
[----:B------:R-:W1:Y:S02]  /*60e0*/  SYNCS.PHASECHK.TRANS64.TRYWAIT P1, [UR50+0xc0], R3 ;  /* 0x0000c003ff0075a7 */ /* 0x000e640008021132 */
[----:B-1----:R-:W-:Y:S05]  /*60f0*/  @!P1 BRA `(.L_x_95) ;  /* 0x0000003c00c89947 */ /* 0x002fea0003800000 */
.L_x_94:
[----:B------:R-:W-:Y:S05]  /*6100*/  BSYNC B0 ;  /* 0x0000000000007941 */ /* 0x000fea0003800000 */
.L_x_93:
[----:B------:R-:W-:Y:S01]  /*6110*/  ISETP.NE.AND P1, PT, R67, RZ, PT ;  /* 0x000000ff4300720c */ /* 0x000fe20003f25270 */
[----:B------:R-:W-:Y:S11]  /*6120*/  HFMA2 R65, -RZ, RZ, 0, 5.9604644775390625e-08 ;  /* 0x00000001ff417431 */ /* 0x000ff600000001ff */
[----:B------:R-:W-:Y:S01]  /*6130*/  @!UPT UIADD3 URZ, UPT, UPT, URZ, URZ, URZ ;  /* 0x000000fffffff290 */ /* 0x000fe2000fffe0ff */
[----:B------:R3:W1:Y:S04]  /*6140*/  @P1 LDS.128 R56, [R100] ;  /* 0x0000000064381984 */ /* 0x0006680000000c00 */
[----:B------:R3:W1:Y:S04]  /*6150*/  @P1 LDS.128 R60, [R105+0x10] ;  /* 0x00001000693c1984 */ /* 0x0006680000000c00 */
[----:B------:R3:W1:Y:S04]  /*6160*/  @P1 LDS.128 R68, [R104+0x20] ;  /* 0x0000200068441984 */ /* 0x0006680000000c00 */
[----:B------:R3:W1:Y:S02]  /*6170*/  @P1 LDS.128 R76, [R112+0x30] ;  /* 0x00003000704c1984 */ /* 0x0006640000000c00 */
.L_x_92:
[----:B------:R-:W-:Y:S05]  /*6180*/  BSYNC B1 ;  /* 0x0000000000017941 */ /* 0x000fea0003800000 */
.L_x_91:
[----:B-1----:R-:W-:Y:S04]  /*6190*/  SHF.R.U32.HI R2, RZ, 0x15, R48 ;  /* 0x00000015ff027819 */ /* 0x002fe80000011630 */
[----:B------:R-:W-:Y:S01]  /*61a0*/  LOP3.LUT P1, RZ, R2, 0x3, R103, 0x48, !PT ;  /* 0x0000000302ff7812 */ /* 0x000fe20007824867 */
[----:B------:R-:W-:Y:S01]  /*61b0*/  @!UPT UIADD3 URZ, UPT, UPT, URZ, URZ, URZ ;  /* 0x000000fffffff290 */ /* 0x000fe2000fffe0ff */
[----:B----4-:R-:W-:Y:S11]  /*61c0*/  @P0 BRA `(.L_x_96) ;  /* 0x0000000000080947 */ /* 0x010ff60003800000 */
[----:B------:R-:W1:Y:S02]  /*61d0*/  SYNCS.PHASECHK.TRANS64.TRYWAIT P0, [R64+URZ+0x120], R0 ;  /* 0x00012000400075a7 */ /* 0x000e6400080011ff */
[----:B-1----:R-:W-:Y:S05]  /*61e0*/  @!P0 BRA `(.L_x_97) ;  /* 0x0000003c00a48947 */ /* 0x002fea0003800000 */
.L_x_96:
[----:B------:R-:W-:Y:S05]  /*61f0*/  @!P1 BRA `(.L_x_98) ;  /* 0x0000000000409947 */ /* 0x000fea0003800000 */
[----:B------:R-:W4:Y:S01]  /*6200*/  LDCU.64 UR8, c[0x4][0x70] ;  /* 0x01000e00ff0877ac */ /* 0x000f220008000a00 */
[----:B------:R-:W-:Y:S01]  /*6210*/  MOV R3, 0x0 ;  /* 0x0000000000037802 */ /* 0x000fe20000000f00 */
[----:B------:R-:W-:Y:S02]  /*6220*/  HFMA2 R12, -RZ, RZ, 0, 5.9604644775390625e-08 ;  /* 0x00000001ff0c7431 */ /* 0x000fe400000001ff */
[----:B------:R-:W-:Y:S02]  /*6230*/  IMAD.MOV.U32 R8, RZ, RZ, 0x192 ;  /* 0x00000192ff087424 */ /* 0x000fe400078e00ff */
[----:B------:R-:W-:Y:S01]  /*6240*/  IMAD.MOV.U32 R13, RZ, RZ, RZ ;  /* 0x000000ffff0d7224 */ /* 0x000fe200078e00ff */
[----:B------:R-:W5:Y:S01]  /*6250*/  LDCU.64 UR6, c[0x4][0x78] ;  /* 0x01000f00ff0677ac */ /* 0x000f620008000a00 */
[----:B------:R-:W1:Y:S01]  /*6260*/  LDC.64 R2, c[0x4][R3] ;  /* 0x0100000003027b82 */ /* 0x000e620000000a00 */
[----:B------:R-:W2:Y:S01]  /*6270*/  LDCU.64 UR4, c[0x4][0x10] ;  /* 0x01000200ff0477ac */ /* 0x000ea20008000a00 */
[----:B----4-:R-:W-:Y:S01]  /*6280*/  MOV R5, UR9 ;  /* 0x0000000900057c02 */ /* 0x010fe20008000f00 */
[----:B------:R-:W-:Y:S01]  /*6290*/  IMAD.U32 R4, RZ, RZ, UR8 ;  /* 0x00000008ff047e24 */ /* 0x000fe2000f8e00ff */
[----:B-----5:R-:W-:Y:S01]  /*62a0*/  MOV R7, UR7 ;  /* 0x0000000700077c02 */ /* 0x020fe20008000f00 */
[----:B------:R-:W-:Y:S01]  /*62b0*/  IMAD.U32 R6, RZ, RZ, UR6 ;  /* 0x00000006ff067e24 */ /* 0x000fe2000f8e00ff */
[----:B--2---:R-:W-:Y:S01]  /*62c0*/  MOV R11, UR5 ;  /* 0x00000005000b7c02 */ /* 0x004fe20008000f00 */
[----:B------:R-:W-:Y:S02]  /*62d0*/  IMAD.U32 R10, RZ, RZ, UR4 ;  /* 0x00000004ff0a7e24 */ /* 0x000fe4000f8e00ff */
[----:B------:R-:W-:Y:S07]  /*62e0*/  LEPC R20, `(.L_x_98) ;  /* 0x000000001014794e */ /* 0x000fee0000000000 */
[----:B-1-3--:R-:W-:Y:S05]  /*62f0*/  CALL.ABS.NOINC R2 ;  /* 0x0000000002007343 */ /* 0x00afea0003c00000 */
.L_x_98:
[----:B------:R-:W-:Y:S05]  /*6300*/  WARPSYNC.ALL ;  /* 0x0000000000007948 */ /* 0x000fea0003800000 */
[----:B------:R-:W-:Y:S01]  /*6310*/  R2UR UR4, R48 ;  /* 0x00000000300472ca */ /* 0x000fe200000e0000 */
[--C-:B------:R-:W-:Y:S01]  /*6320*/  HADD2.F32 R3, -RZ, R56.reuse.H0_H0 ;  /* 0x20000038ff037230 */ /* 0x100fe20000004100 */
[----:B------:R-:W-:Y:S01]  /*6330*/  ISETP.NE.AND P0, PT, R102, RZ, PT ;  /* 0x000000ff6600720c */ /* 0x000fe20003f05270 */
[--C-:B------:R-:W-:Y:S01]  /*6340*/  HADD2.F32 R50, -RZ, R57.reuse.H0_H0 ;  /* 0x20000039ff327230 */ /* 0x100fe20000004100 */
[----:B------:R-:W-:Y:S01]  /*6350*/  BSSY.RECONVERGENT B0, `(.L_x_99) ;  /* 0x0000088000007945 */ /* 0x000fe20003800200 */
[----:B------:R-:W-:Y:S08]  /*6360*/  HADD2.F32 R51, -RZ, R57.H1_H1 ;  /* 0x30000039ff337230 */ /* 0x000ff00000004100 */
[----:B------:R-:W1:Y:S02]  /*6370*/  LDTM.x32 R4, tmem[UR4] ;  /* 0x00000004000479ee */ /* 0x000e6400082c0000 */
[C---:B-12---:R-:W-:Y:S01]  /*6380*/  FMUL R0, R47.reuse, R4 ;  /* 0x000000042f007220 */ /* 0x046fe20000400000 */
[----:B------:R-:W-:Y:S02]  /*6390*/  HADD2.F32 R4, -RZ, R56.H1_H1 ;  /* 0x30000038ff047230 */ /* 0x000fe40000004100 */
[C---:B------:R-:W-:Y:S01]  /*63a0*/  FMUL R2, R47.reuse, R5 ;  /* 0x000000052f027220 */ /* 0x040fe20000400000 */
[----:B------:R-:W-:Y:S01]  /*63b0*/  FMUL R7, R47, R7 ;  /* 0x000000072f077220 */ /* 0x000fe20000400000 */
[----:B------:R-:W-:Y:S01]  /*63c0*/  FFMA R0, R49, R3, R0 ;  /* 0x0000000331007223 */ /* 0x000fe20000000000 */
[----:B------:R-:W-:Y:S01]  /*63d0*/  FMUL R3, R47, R6 ;  /* 0x000000062f037220 */ /* 0x000fe20000400000 */
[----:B------:R-:W-:Y:S01]  /*63e0*/  FFMA R2, R49, R4, R2 ;  /* 0x0000000431027223 */ /* 0x000fe20000000002 */
[C---:B------:R-:W-:Y:S01]  /*63f0*/  FMUL R4, R47.reuse, R8 ;  /* 0x000000082f047220 */ /* 0x040fe20000400000 */
[----:B------:R-:W-:Y:S01]  /*6400*/  FMUL R8, R47, R12 ;  /* 0x0000000c2f087220 */ /* 0x000fe20000400000 */
[----:B------:R-:W-:Y:S01]  /*6410*/  FFMA R3, R49, R50, R3 ;  /* 0x0000003231037223 */ /* 0x000fe20000000003 */
[C---:B------:R-:W-:Y:S01]  /*6420*/  FMUL R12, R47.reuse, R16 ;  /* 0x000000102f0c7220 */ /* 0x040fe20000400000 */
[C---:B------:R-:W-:Y:S01]  /*6430*/  FMUL R16, R47.reuse, R20 ;  /* 0x000000142f107220 */ /* 0x040fe20000400000 */
[C---:B------:R-:W-:Y:S01]  /*6440*/  FMUL R20, R47.reuse, R24 ;  /* 0x000000182f147220 */ /* 0x040fe20000400000 */
[C---:B------:R-:W-:Y:S01]  /*6450*/  FMUL R24, R47.reuse, R28 ;  /* 0x0000001c2f187220 */ /* 0x040fe20000400000 */
[C---:B------:R-:W-:Y:S01]  /*6460*/  FMUL R28, R47.reuse, R32 ;  /* 0x000000202f1c7220 */ /* 0x040fe20000400000 */
[--C-:B------:R-:W-:Y:S01]  /*6470*/  HADD2.F32 R32, -RZ, R58.reuse.H0_H0 ;  /* 0x2000003aff207230 */ /* 0x100fe20000004100 */
[----:B------:R-:W-:Y:S01]  /*6480*/  F2FP.F16.F32.PACK_AB R52, R2, R0 ;  /* 0x000000000234723e */ /* 0x000fe200000000ff */
[----:B------:R-:W-:Y:S02]  /*6490*/  HADD2.F32 R0, -RZ, R58.H1_H1 ;  /* 0x3000003aff007230 */ /* 0x000fe40000004100 */
[----:B------:R-:W-:Y:S01]  /*64a0*/  FMUL R5, R47, R9 ;  /* 0x000000092f057220 */ /* 0x000fe20000400000 */
[--C-:B------:R-:W-:Y:S02]  /*64b0*/  HADD2.F32 R2, -RZ, R59.reuse.H0_H0 ;  /* 0x2000003bff027230 */ /* 0x100fe40000004100 */
[C---:B------:R-:W-:Y:S01]  /*64c0*/  FFMA R7, R49.reuse, R51, R7 ;  /* 0x0000003331077223 */ /* 0x040fe20000000007 */
[C---:B------:R-:W-:Y:S01]  /*64d0*/  FFMA R4, R49.reuse, R32, R4 ;  /* 0x0000002031047223 */ /* 0x040fe20000000004 */
[----:B------:R-:W-:Y:S02]  /*64e0*/  HADD2.F32 R32, -RZ, R59.H1_H1 ;  /* 0x3000003bff207230 */ /* 0x000fe40000004100 */
[----:B------:R-:W-:Y:S01]  /*64f0*/  FFMA R5, R49, R0, R5 ;  /* 0x0000000031057223 */ /* 0x000fe20000000005 */
[--C-:B------:R-:W-:Y:S01]  /*6500*/  HADD2.F32 R0, -RZ, R60.reuse.H0_H0 ;  /* 0x2000003cff007230 */ /* 0x100fe20000004100 */
[----:B------:R-:W-:Y:S01]  /*6510*/  F2FP.F16.F32.PACK_AB R53, R7, R3 ;  /* 0x000000030735723e */ /* 0x000fe200000000ff */
[----:B------:R-:W-:Y:S01]  /*6520*/  FMUL R6, R47, R10 ;  /* 0x0000000a2f067220 */ /* 0x000fe20000400000 */
[--C-:B------:R-:W-:Y:S01]  /*6530*/  HADD2.F32 R3, -RZ, R61.reuse.H0_H0 ;  /* 0x2000003dff037230 */ /* 0x100fe20000004100 */
[----:B------:R-:W-:Y:S01]  /*6540*/  F2FP.F16.F32.PACK_AB R54, R5, R4 ;  /* 0x000000040536723e */ /* 0x000fe200000000ff */
[----:B------:R-:W-:Y:S01]  /*6550*/  FMUL R11, R47, R11 ;  /* 0x0000000b2f0b7220 */ /* 0x000fe20000400000 */
[----:B------:R-:W-:Y:S01]  /*6560*/  FFMA R6, R49, R2, R6 ;  /* 0x0000000231067223 */ /* 0x000fe20000000006 */
[----:B------:R-:W-:Y:S02]  /*6570*/  HADD2.F32 R2, -RZ, R60.H1_H1 ;  /* 0x3000003cff027230 */ /* 0x000fe40000004100 */
[----:B------:R-:W-:Y:S01]  /*6580*/  FMUL R9, R47, R13 ;  /* 0x0000000d2f097220 */ /* 0x000fe20000400000 */
[C---:B------:R-:W-:Y:S01]  /*6590*/  FFMA R11, R49.reuse, R32, R11 ;  /* 0x00000020310b7223 */ /* 0x040fe2000000000b */
[----:B------:R-:W-:Y:S01]  /*65a0*/  FFMA R8, R49, R0, R8 ;  /* 0x0000000031087223 */ /* 0x000fe20000000008 */
[C---:B------:R-:W-:Y:S01]  /*65b0*/  FMUL R10, R47.reuse, R14 ;  /* 0x0000000e2f0a7220 */ /* 0x040fe20000400000 */
[----:B------:R-:W-:Y:S02]  /*65c0*/  HADD2.F32 R0, -RZ, R61.H1_H1 ;  /* 0x3000003dff007230 */ /* 0x000fe40000004100 */
[----:B------:R-:W-:Y:S01]  /*65d0*/  FMUL R15, R47, R15 ;  /* 0x0000000f2f0f7220 */ /* 0x000fe20000400000 */
[C---:B------:R-:W-:Y:S01]  /*65e0*/  FFMA R9, R49.reuse, R2, R9 ;  /* 0x0000000231097223 */ /* 0x040fe20000000009 */
[C---:B------:R-:W-:Y:S01]  /*65f0*/  FFMA R10, R49.reuse, R3, R10 ;  /* 0x00000003310a7223 */ /* 0x040fe2000000000a */
[--C-:B------:R-:W-:Y:S02]  /*6600*/  HADD2.F32 R2, -RZ, R62.reuse.H0_H0 ;  /* 0x2000003eff027230 */ /* 0x100fe40000004100 */
[----:B------:R-:W-:Y:S01]  /*6610*/  FFMA R15, R49, R0, R15 ;  /* 0x00000000310f7223 */ /* 0x000fe2000000000f */
[----:B------:R-:W-:Y:S02]  /*6620*/  HADD2.F32 R3, -RZ, R62.H1_H1 ;  /* 0x3000003eff037230 */ /* 0x000fe40000004100 */
[C---:B------:R-:W-:Y:S01]  /*6630*/  FMUL R13, R47.reuse, R17 ;  /* 0x000000112f0d7220 */ /* 0x040fe20000400000 */
[--C-:B------:R-:W-:Y:S02]  /*6640*/  HADD2.F32 R0, -RZ, R63.reuse.H0_H0 ;  /* 0x2000003fff007230 */ /* 0x100fe40000004100 */
[----:B------:R-:W-:Y:S01]  /*6650*/  FMUL R14, R47, R18 ;  /* 0x000000122f0e7220 */ /* 0x000fe20000400000 */
[C---:B------:R-:W-:Y:S01]  /*6660*/  FFMA R12, R49.reuse, R2, R12 ;  /* 0x00000002310c7223 */ /* 0x040fe2000000000c */
[C---:B------:R-:W-:Y:S01]  /*6670*/  FFMA R13, R49.reuse, R3, R13 ;  /* 0x00000003310d7223 */ /* 0x040fe2000000000d */
[----:B------:R-:W-:Y:S02]  /*6680*/  HADD2.F32 R2, -RZ, R63.H1_H1 ;  /* 0x3000003fff027230 */ /* 0x000fe40000004100 */
[----:B------:R-:W-:Y:S01]  /*6690*/  FFMA R14, R49, R0, R14 ;  /* 0x00000000310e7223 */ /* 0x000fe2000000000e */
[C---:B------:R-:W-:Y:S01]  /*66a0*/  FMUL R19, R47.reuse, R19 ;  /* 0x000000132f137220 */ /* 0x040fe20000400000 */
[--C-:B------:R-:W-:Y:S02]  /*66b0*/  HADD2.F32 R0, -RZ, R68.reuse.H0_H0 ;  /* 0x20000044ff007230 */ /* 0x100fe40000004100 */
[----:B------:R-:W-:Y:S01]  /*66c0*/  FMUL R17, R47, R21 ;  /* 0x000000152f117220 */ /* 0x000fe20000400000 */
[--C-:B------:R-:W-:Y:S02]  /*66d0*/  HADD2.F32 R3, -RZ, R69.reuse.H0_H0 ;  /* 0x20000045ff037230 */ /* 0x100fe40000004100 */
[C---:B------:R-:W-:Y:S01]  /*66e0*/  FFMA R19, R49.reuse, R2, R19 ;  /* 0x0000000231137223 */ /* 0x040fe20000000013 */
[----:B------:R-:W-:Y:S02]  /*66f0*/  HADD2.F32 R2, -RZ, R68.H1_H1 ;  /* 0x30000044ff027230 */ /* 0x000fe40000004100 */
        /* <DEDUP_REMOVED lines=9> */
[----:B------:R-:W-:Y:S01]  /*6790*/  FMUL R21, R47, R25 ;  /* 0x000000192f157220 */ /* 0x000fe20000400000 */
[----:B------:R-:W-:Y:S01]  /*67a0*/  F2FP.F16.F32.PACK_AB R55, R11, R6 ;  /* 0x000000060b37723e */ /* 0x000fe200000000ff */
[--C-:B------:R-:W-:Y:S02]  /*67b0*/  HADD2.F32 R3, -RZ, R71.reuse.H0_H0 ;  /* 0x20000047ff037230 */ /* 0x100fe40000004100 */
[----:B------:R-:W-:Y:S01]  /*67c0*/  FMUL R22, R47, R26 ;  /* 0x0000001a2f167220 */ /* 0x000fe20000400000 */
[C---:B------:R-:W-:Y:S01]  /*67d0*/  FFMA R20, R49.reuse, R2, R20 ;  /* 0x0000000231147223 */ /* 0x040fe20000000014 */
[C---:B------:R-:W-:Y:S01]  /*67e0*/  FFMA R21, R49.reuse, R0, R21 ;  /* 0x0000000031157223 */ /* 0x040fe20000000015 */
[----:B------:R1:W-:Y:S01]  /*67f0*/  STS.128 [R100], R52 ;  /* 0x0000003464007388 */ /* 0x0003e20000000c00 */
[----:B------:R-:W-:Y:S02]  /*6800*/  HADD2.F32 R0, -RZ, R71.H1_H1 ;  /* 0x30000047ff007230 */ /* 0x000fe40000004100 */
[----:B------:R-:W-:Y:S01]  /*6810*/  FFMA R22, R49, R3, R22 ;  /* 0x0000000331167223 */ /* 0x000fe20000000016 */
[----:B------:R-:W-:Y:S01]  /*6820*/  FMUL R27, R47, R27 ;  /* 0x0000001b2f1b7220 */ /* 0x000fe20000400000 */
[--C-:B------:R-:W-:Y:S01]  /*6830*/  HADD2.F32 R2, -RZ, R76.reuse.H0_H0 ;  /* 0x2000004cff027230 */ /* 0x100fe20000004100 */
[----:B------:R-:W-:Y:S01]  /*6840*/  F2FP.F16.F32.PACK_AB R8, R9, R8 ;  /* 0x000000080908723e */ /* 0x000fe200000000ff */
[----:B------:R-:W-:Y:S01]  /*6850*/  HADD2.F32 R3, -RZ, R76.H1_H1 ;  /* 0x3000004cff037230 */ /* 0x000fe20000004100 */
[----:B------:R-:W-:Y:S01]  /*6860*/  F2FP.F16.F32.PACK_AB R9, R15, R10 ;  /* 0x0000000a0f09723e */ /* 0x000fe200000000ff */
[----:B------:R-:W-:Y:S01]  /*6870*/  FMUL R25, R47, R29 ;  /* 0x0000001d2f197220 */ /* 0x000fe20000400000 */
[--C-:B------:R-:W-:Y:S01]  /*6880*/  HADD2.F32 R4, -RZ, R77.reuse.H0_H0 ;  /* 0x2000004dff047230 */ /* 0x100fe20000004100 */
[----:B------:R-:W-:Y:S01]  /*6890*/  F2FP.F16.F32.PACK_AB R10, R13, R12 ;  /* 0x0000000c0d0a723e */ /* 0x000fe200000000ff */
[----:B------:R-:W-:Y:S01]  /*68a0*/  FMUL R26, R47, R30 ;  /* 0x0000001e2f1a7220 */ /* 0x000fe20000400000 */
[----:B------:R-:W-:Y:S01]  /*68b0*/  F2FP.F16.F32.PACK_AB R11, R19, R14 ;  /* 0x0000000e130b723e */ /* 0x000fe200000000ff */
[C---:B------:R-:W-:Y:S01]  /*68c0*/  FFMA R27, R49.reuse, R0, R27 ;  /* 0x00000000311b7223 */ /* 0x040fe2000000001b */
[C---:B------:R-:W-:Y:S01]  /*68d0*/  FFMA R24, R49.reuse, R2, R24 ;  /* 0x0000000231187223 */ /* 0x040fe20000000018 */
[----:B------:R-:W-:Y:S02]  /*68e0*/  HADD2.F32 R0, -RZ, R77.H1_H1 ;  /* 0x3000004dff007230 */ /* 0x000fe40000004100 */
[----:B------:R-:W-:Y:S01]  /*68f0*/  FFMA R25, R49, R3, R25 ;  /* 0x0000000331197223 */ /* 0x000fe20000000019 */
[----:B------:R1:W-:Y:S01]  /*6900*/  STS.128 [R105+0x10], R8 ;  /* 0x0000100869007388 */ /* 0x0003e20000000c00 */
[----:B------:R-:W-:Y:S01]  /*6910*/  FMUL R31, R47, R31 ;  /* 0x0000001f2f1f7220 */ /* 0x000fe20000400000 */
[--C-:B------:R-:W-:Y:S02]  /*6920*/  HADD2.F32 R2, -RZ, R78.reuse.H0_H0 ;  /* 0x2000004eff027230 */ /* 0x100fe40000004100 */
[----:B------:R-:W-:Y:S01]  /*6930*/  FFMA R26, R49, R4, R26 ;  /* 0x00000004311a7223 */ /* 0x000fe2000000001a */
[----:B------:R-:W-:Y:S02]  /*6940*/  HADD2.F32 R3, -RZ, R78.H1_H1 ;  /* 0x3000004eff037230 */ /* 0x000fe40000004100 */
[----:B------:R-:W-:Y:S01]  /*6950*/  FMUL R29, R47, R33 ;  /* 0x000000212f1d7220 */ /* 0x000fe20000400000 */
[--C-:B------:R-:W-:Y:S01]  /*6960*/  HADD2.F32 R4, -RZ, R79.reuse.H0_H0 ;  /* 0x2000004fff047230 */ /* 0x100fe20000004100 */
[----:B------:R-:W-:Y:S01]  /*6970*/  F2FP.F16.F32.PACK_AB R16, R17, R16 ;  /* 0x000000101110723e */ /* 0x000fe200000000ff */
[----:B------:R-:W-:Y:S01]  /*6980*/  FMUL R30, R47, R34 ;  /* 0x000000222f1e7220 */ /* 0x000fe20000400000 */
[----:B------:R-:W-:Y:S01]  /*6990*/  HADD2.F32 R5, -RZ, R79.H1_H1 ;  /* 0x3000004fff057230 */ /* 0x000fe20000004100 */
[----:B------:R-:W-:Y:S01]  /*69a0*/  F2FP.F16.F32.PACK_AB R17, R23, R18 ;  /* 0x000000121711723e */ /* 0x000fe200000000ff */
[----:B------:R-:W-:Y:S01]  /*69b0*/  FFMA R31, R49, R0, R31 ;  /* 0x00000000311f7223 */ /* 0x000fe2000000001f */
[----:B------:R-:W-:Y:S01]  /*69c0*/  FMUL R35, R47, R35 ;  /* 0x000000232f237220 */ /* 0x000fe20000400000 */
[----:B------:R-:W-:Y:S01]  /*69d0*/  F2FP.F16.F32.PACK_AB R18, R21, R20 ;  /* 0x000000141512723e */ /* 0x000fe200000000ff */
[----:B------:R-:W-:Y:S01]  /*69e0*/  FFMA R28, R49, R2, R28 ;  /* 0x00000002311c7223 */ /* 0x000fe2000000001c */
[----:B------:R-:W-:Y:S01]  /*69f0*/  F2FP.F16.F32.PACK_AB R19, R27, R22 ;  /* 0x000000161b13723e */ /* 0x000fe200000000ff */
[C---:B------:R-:W-:Y:S01]  /*6a00*/  FFMA R29, R49.reuse, R3, R29 ;  /* 0x00000003311d7223 */ /* 0x040fe2000000001d */
[C---:B------:R-:W-:Y:S01]  /*6a10*/  FFMA R30, R49.reuse, R4, R30 ;  /* 0x00000004311e7223 */ /* 0x040fe2000000001e */
[----:B------:R-:W-:Y:S01]  /*6a20*/  FFMA R35, R49, R5, R35 ;  /* 0x0000000531237223 */ /* 0x000fe20000000023 */
[----:B------:R-:W-:Y:S01]  /*6a30*/  F2FP.F16.F32.PACK_AB R24, R25, R24 ;  /* 0x000000181918723e */ /* 0x000fe200000000ff */
[----:B------:R1:W-:Y:S01]  /*6a40*/  STS.128 [R104+0x20], R16 ;  /* 0x0000201068007388 */ /* 0x0003e20000000c00 */
[----:B------:R-:W-:Y:S02]  /*6a50*/  F2FP.F16.F32.PACK_AB R25, R31, R26 ;  /* 0x0000001a1f19723e */ /* 0x000fe400000000ff */
[----:B------:R-:W-:Y:S02]  /*6a60*/  F2FP.F16.F32.PACK_AB R26, R29, R28 ;  /* 0x0000001c1d1a723e */ /* 0x000fe400000000ff */
[----:B------:R-:W-:Y:S05]  /*6a70*/  F2FP.F16.F32.PACK_AB R27, R35, R30 ;  /* 0x0000001e231b723e */ /* 0x000fea00000000ff */
[----:B------:R1:W-:Y:S01]  /*6a80*/  STS.128 [R112+0x30], R24 ;  /* 0x0000301870007388 */ /* 0x0003e20000000c00 */
[----:B------:R-:W-:Y:S01]  /*6a90*/  @!PT LDS RZ, [RZ] ;  /* 0x00000000fffff984 */ /* 0x000fe20000000800 */
[----:B------:R-:W-:Y:S01]  /*6aa0*/  @!PT LDS RZ, [RZ] ;  /* 0x00000000fffff984 */ /* 0x000fe20000000800 */
[----:B------:R-:W-:Y:S01]  /*6ab0*/  @!PT LDS RZ, [RZ] ;  /* 0x00000000fffff984 */ /* 0x000fe20000000800 */
[----:B------:R-:W-:Y:S01]  /*6ac0*/  @!PT LDS RZ, [RZ] ;  /* 0x00000000fffff984 */ /* 0x000fe20000000800 */
[----:B------:R2:W-:Y:S07]  /*6ad0*/  MEMBAR.ALL.CTA ;  /* 0x0000000000007992 */ /* 0x0005ee0000008000 */
[----:B--2---:R-:W2:Y:S02]  /*6ae0*/  FENCE.VIEW.ASYNC.S ;  /* 0x00000000000073c6 */ /* 0x004ea40000000000 */
[----:B--2---:R-:W-:Y:S06]  /*6af0*/  BAR.SYNC.DEFER_BLOCKING 0x1, 0x80 ;  /* 0x0042000000007b1d */ /* 0x004fec0000010000 */
[----:B------:R-:W-:Y:S05]  /*6b00*/  @P0 BRA `(.L_x_100) ;  /* 0x0000000000300947 */ /* 0x000fea0003800000 */
[----:B------:R-:W-:Y:S01]  /*6b10*/  UIADD3 UR6, UPT, UPT, UR50, 0x200, URZ ;  /* 0x0000020032067890 */ /* 0x000fe2000fffe0ff */
[----:B------:R-:W-:Y:S01]  /*6b20*/  R2UR UR42, R109 ;  /* 0x000000006d2a72ca */ /* 0x000fe200000e0000 */
[----:B------:R-:W-:Y:S01]  /*6b30*/  UIADD3 UR4, UP0, UPT, UR54, 0x680, URZ ;  /* 0x0000068036047890 */ /* 0x000fe2000ff1e0ff */
[----:B------:R-:W-:Y:S02]  /*6b40*/  R2UR UR43, R107 ;  /* 0x000000006b2b72ca */ /* 0x000fe400000e0000 */
[----:B------:R-:W-:Y:S01]  /*6b50*/  R2UR UR44, R108 ;  /* 0x000000006c2c72ca */ /* 0x000fe200000e0000 */
[----:B------:R-:W-:Y:S01]  /*6b60*/  IMAD.U32 R94, RZ, RZ, UR6 ;  /* 0x00000006ff5e7e24 */ /* 0x000fe2000f8e00ff */
[----:B------:R-:W-:Y:S04]  /*6b70*/  UIADD3.X UR5, UPT, UPT, URZ, UR55, URZ, UP0, !UPT ;  /* 0x00000037ff057290 */ /* 0x000fe800087fe4ff */
[----:B------:R-:W-:Y:S11]  /*6b80*/  R2UR UR40, R94 ;  /* 0x000000005e2872ca */ /* 0x000ff600000e0000 */
[----:B------:R-:W-:Y:S02]  /*6b90*/  @!UPT UIADD3 URZ, UPT, UPT, URZ, URZ, URZ ;  /* 0x000000fffffff290 */ /* 0x000fe4000fffe0ff */
[----:B------:R2:W-:Y:S01]  /*6ba0*/  UTMASTG.4D.IM2COL [UR40], [UR4] ;  /* 0x00000028040073b5 */ /* 0x0005e20008058000 */
[----:B------:R0:W-:Y:S01]  /*6bb0*/  UTMACMDFLUSH ;  /* 0x00000000000079b7 */ /* 0x0001e20000000000 */
[----:B--2---:R-:W-:Y:S04]  /*6bc0*/  DEPBAR.LE SB0, 0x1 ;  /* 0x000080400000791a */ /* 0x004fe80000000000 */
.L_x_100:
[----:B------:R-:W-:Y:S05]  /*6bd0*/  BSYNC.RECONVERGENT B0 ;  /* 0x0000000000007941 */ /* 0x000fea0003800200 */
.L_x_99:
[----:B------:R-:W-:Y:S01]  /*6be0*/  BAR.SYNC.DEFER_BLOCKING 0x1, 0x80 ;  /* 0x0042000000007b1d */ /* 0x000fe20000010000 */
[----:B------:R-:W-:Y:S01]  /*6bf0*/  ISETP.NE.AND P1, PT, R111, RZ, PT ;  /* 0x000000ff6f00720c */ /* 0x000fe20003f25270 */
[----:B------:R-:W-:Y:S01]  /*6c00*/  UISETP.NE.AND UP0, UPT, UR52, URZ, UPT ;  /* 0x000000ff3400728c */ /* 0x000fe2000bf05270 */
[----:B------:R-:W-:Y:S11]  /*6c10*/  LEA R2, R65, UR50, 0x3 ;  /* 0x0000003241027c11 */ /* 0x000ff6000f8e18ff */
[----:B------:R-:W-:Y:S01]  /*6c20*/  @P1 SHF.L.U32 R4, R99, 0x1f, RZ ;  /* 0x0000001f63041819 */ /* 0x000fe200000006ff */
[----:B------:R-:W-:Y:S06]  /*6c30*/  BRA.U !UP0, `(.L_x_101) ;  /* 0x0000000108247547 */ /* 0x000fec000b800000 */
[----:B------:R-:W2:Y:S01]  /*6c40*/  S2R R0, SR_CgaCtaId ;  /* 0x0000000000007919 */ /* 0x000ea20000008800 */
[----:B------:R-:W-:Y:S01]  /*6c50*/  IMAD.U32 R3, RZ, RZ, UR56 ;  /* 0x00000038ff037e24 */ /* 0x000fe2000f8e00ff */
[----:B------:R-:W-:Y:S04]  /*6c60*/  UIADD3 UR56, UPT, UPT, UR56, 0x1, URZ ;  /* 0x0000000138387890 */ /* 0x000fe8000fffe0ff */
[----:B------:R-:W-:Y:S01]  /*6c70*/  @P1 LEA R3, R3, UR50, 0x3 ;  /* 0x0000003203031c11 */ /* 0x000fe2000f8e18ff */
[----:B------:R-:W-:Y:S04]  /*6c80*/  UISETP.NE.AND UP0, UPT, UR56, 0x4, UPT ;  /* 0x000000043800788c */ /* 0x000fe8000bf05270 */
[----:B------:R-:W-:Y:S01]  /*6c90*/  @P1 VIADD R3, R3, 0xe0 ;  /* 0x000000e003031836 */ /* 0x000fe20000000000 */
[----:B------:R-:W-:Y:S04]  /*6ca0*/  USEL UR56, UR56, URZ, UP0 ;  /* 0x000000ff38387287 */ /* 0x000fe80008000000 */
[----:B--2---:R-:W-:Y:S04]  /*6cb0*/  @P1 PRMT R0, R0, 0x654, R3 ;  /* 0x0000065400001816 */ /* 0x004fe80000000003 */
[----:B------:R2:W-:Y:S04]  /*6cc0*/  @P1 SYNCS.ARRIVE.TRANS64.RED.A1T0 RZ, [R0+URZ], RZ ;  /* 0x000000ff00ff19a7 */ /* 0x0005e800081004ff */
.L_x_101:
[----:B------:R-:W4:Y:S01]  /*6cd0*/  @P1 SYNCS.PHASECHK.TRANS64.TRYWAIT P0, [R2+URZ+0xc0], R4 ;  /* 0x0000c004020015a7 */ /* 0x000f2200080011ff */
[----:B------:R-:W-:Y:S01]  /*6ce0*/  BSSY B1, `(.L_x_102) ;  /* 0x0000016000017945 */ /* 0x000fe20003800000 */
[----:B----4-:R-:W-:Y:S03]  /*6cf0*/  @P1 SEL R66, RZ, 0x1, !P0 ;  /* 0x00000001ff421807 */ /* 0x010fe60004000000 */
[----:B------:R-:W-:Y:S05]  /*6d00*/  @!P1 BRA `(.L_x_103) ;  /* 0x00000000004c9947 */ /* 0x000fea0003800000 */
[----:B------:R-:W-:Y:S01]  /*6d10*/  ISETP.NE.AND P0, PT, R66, RZ, PT ;  /* 0x000000ff4200720c */ /* 0x000fe20003f05270 */
[----:B------:R-:W-:Y:S01]  /*6d20*/  BSSY B0, `(.L_x_104) ;  /* 0x000000b000007945 */ /* 0x000fe20003800000 */
[----:B------:R-:W-:Y:S11]  /*6d30*/  ISETP.NE.AND P1, PT, R67, RZ, PT ;  /* 0x000000ff4300720c */ /* 0x000ff60003f25270 */
[----:B------:R-:W-:Y:S02]  /*6d40*/  @!UPT UIADD3 URZ, UPT, UPT, URZ, URZ, URZ ;  /* 0x000000fffffff290 */ /* 0x000fe4000fffe0ff */
[C---:B------:R-:W-:Y:S01]  /*6d50*/  @P1 IMAD R6, R65.reuse, 0x2000, R100 ;  /* 0x0000200041061824 */ /* 0x040fe200078e0264 */
[C---:B------:R-:W-:Y:S01]  /*6d60*/  @P1 LEA R4, R65.reuse, R104, 0xd ;  /* 0x0000006841041211 */ /* 0x040fe200078e68ff */
[C---:B------:R-:W-:Y:S02]  /*6d70*/  @P1 IMAD R5, R65.reuse, 0x2000, R105 ;  /* 0x0000200041051824 */ /* 0x040fe400078e0269 */
[----:B------:R-:W-:Y:S01]  /*6d80*/  @P1 IMAD R3, R65, 0x2000, R112 ;  /* 0x0000200041031824 */ /* 0x000fe200078e0270 */
[----:B------:R-:W-:Y:S06]  /*6d90*/  @P0 BRA `(.L_x_105) ;  /* 0x00000000000c0947 */ /* 0x000fec0003800000 */
[----:B--2---:R-:W-:Y:S04]  /*6da0*/  SHF.L.U32 R0, R99, 0x1f, RZ ;  /* 0x0000001f63007819 */ /* 0x004fe800000006ff */
[----:B------:R-:W2:Y:S02]  /*6db0*/  SYNCS.PHASECHK.TRANS64.TRYWAIT P0, [R2+URZ+0xc0], R0 ;  /* 0x0000c000020075a7 */ /* 0x000ea400080011ff */
[----:B--2---:R-:W-:Y:S05]  /*6dc0*/  @!P0 BRA `(.L_x_106) ;  /* 0x0000003000c08947 */ /* 0x004fea0003800000 */
.L_x_105:
[----:B------:R-:W-:Y:S05]  /*6dd0*/  BSYNC B0 ;  /* 0x0000000000007941 */ /* 0x000fea0003800000 */
.L_x_104:
[----:B------:R-:W-:Y:S02]  /*6de0*/  ISETP.NE.AND P0, PT, R67, RZ, PT ;  /* 0x000000ff4300720c */ /* 0x000fe40003f05270 */
[----:B------:R-:W-:Y:S11]  /*6df0*/  IADD3 R65, PT, PT, R65, 0x1, RZ ;  /* 0x0000000141417810 */ /* 0x000ff60007ffe0ff */
[----:B------:R4:W1:Y:S04]  /*6e00*/  @P0 LDS.128 R56, [R6] ;  /* 0x0000000006380984 */ /* 0x0008680000000c00 */
[----:B------:R4:W1:Y:S04]  /*6e10*/  @P0 LDS.128 R60, [R5+0x10] ;  /* 0x00001000053c0984 */ /* 0x0008680000000c00 */
[----:B------:R4:W1:Y:S04]  /*6e20*/  @P0 LDS.128 R68, [R4+0x20] ;  /* 0x0000200004440984 */ /* 0x0008680000000c00 */
[----:B------:R4:W1:Y:S02]  /*6e30*/  @P0 LDS.128 R76, [R3+0x30] ;  /* 0x00003000034c0984 */ /* 0x0008640000000c00 */
.L_x_103:
[----:B------:R-:W-:Y:S05]  /*6e40*/  BSYNC B1 ;  /* 0x0000000000017941 */ /* 0x000fea0003800000 */
.L_x_102:
[----:B--2---:R-:W-:Y:S05]  /*6e50*/  VIADD R0, R48, 0x20 ;  /* 0x0000002030007836 */ /* 0x004fea0000000000 */
[----:B------:R-:W-:Y:S04]  /*6e60*/  SHF.R.U32.HI R0, RZ, 0x15, R0 ;  /* 0x00000015ff007819 */ /* 0x000fe80000011600 */
[----:B------:R-:W-:Y:S11]  /*6e70*/  LOP3.LUT P0, RZ, R0, 0x3, R103, 0x48, !PT ;  /* 0x0000000300ff7812 */ /* 0x000ff60007804867 */
[----:B------:R-:W-:Y:S02]  /*6e80*/  @!UPT UIADD3 URZ, UPT, UPT, URZ, URZ, URZ ;  /* 0x000000fffffff290 */ /* 0x000fe4000fffe0ff */
[----:B------:R-:W-:Y:S05]  /*6e90*/  @!P0 BRA `(.L_x_107) ;  /* 0x0000000000408947 */ /* 0x000fea0003800000 */
[----:B------:R-:W2:Y:S01]  /*6ea0*/  LDCU.64 UR8, c[0x4][0x70] ;  /* 0x01000e00ff0877ac */ /* 0x000ea20008000a00 */
[----:B----4-:R-:W-:Y:S01]  /*6eb0*/  MOV R3, 0x0 ;  /* 0x0000000000037802 */ /* 0x010fe20000000f00 */
[----:B------:R-:W-:Y:S02]  /*6ec0*/  HFMA2 R12, -RZ, RZ, 0, 5.9604644775390625e-08 ;  /* 0x00000001ff0c7431 */ /* 0x000fe400000001ff */
[----:B-1----:R-:W-:Y:S02]  /*6ed0*/  IMAD.MOV.U32 R8, RZ, RZ, 0x192 ;  /* 0x00000192ff087424 */ /* 0x002fe400078e00ff */
[----:B------:R-:W-:Y:S01]  /*6ee0*/  IMAD.MOV.U32 R13, RZ, RZ, RZ ;  /* 0x000000ffff0d7224 */ /* 0x000fe200078e00ff */
[----:B------:R-:W1:Y:S01]  /*6ef0*/  LDCU.64 UR6, c[0x4][0x78] ;  /* 0x01000f00ff0677ac */ /* 0x000e620008000a00 */
[----:B------:R-:W4:Y:S01]  /*6f00*/  LDC.64 R2, c[0x4][R3] ;  /* 0x0100000003027b82 */ /* 0x000f220000000a00 */
[----:B------:R-:W5:Y:S01]  /*6f10*/  LDCU.64 UR4, c[0x4][0x10] ;  /* 0x01000200ff0477ac */ /* 0x000f620008000a00 */
[----:B--2---:R-:W-:Y:S01]  /*6f20*/  MOV R5, UR9 ;  /* 0x0000000900057c02 */ /* 0x004fe20008000f00 */
[----:B------:R-:W-:Y:S01]  /*6f30*/  IMAD.U32 R4, RZ, RZ, UR8 ;  /* 0x00000008ff047e24 */ /* 0x000fe2000f8e00ff */
[----:B-1----:R-:W-:Y:S01]  /*6f40*/  MOV R7, UR7 ;  /* 0x0000000700077c02 */ /* 0x002fe20008000f00 */
[----:B------:R-:W-:Y:S01]  /*6f50*/  IMAD.U32 R6, RZ, RZ, UR6 ;  /* 0x00000006ff067e24 */ /* 0x000fe2000f8e00ff */
[----:B-----5:R-:W-:Y:S01]  /*6f60*/  MOV R11, UR5 ;  /* 0x00000005000b7c02 */ /* 0x020fe20008000f00 */
[----:B------:R-:W-:Y:S02]  /*6f70*/  IMAD.U32 R10, RZ, RZ, UR4 ;  /* 0x00000004ff0a7e24 */ /* 0x000fe4000f8e00ff */
[----:B------:R-:W-:Y:S07]  /*6f80*/  LEPC R20, `(.L_x_107) ;  /* 0x000000001014794e */ /* 0x000fee0000000000 */
[----:B---34-:R-:W-:Y:S05]  /*6f90*/  CALL.ABS.NOINC R2 ;  /* 0x0000000002007343 */ /* 0x018fea0003c00000 */
.L_x_107:
[----:B------:R-:W-:Y:S05]  /*6fa0*/  WARPSYNC.ALL ;  /* 0x0000000000007948 */ /* 0x000fea0003800000 */
[----:B------:R-:W-:Y:S01]  /*6fb0*/  R2UR UR4, R48 ;  /* 0x00000000300472ca */ /* 0x000fe200000e0000 */
[----:B-1--4-:R-:W-:Y:S01]  /*6fc0*/  HADD2.F32 R3, -RZ, R56.H0_H0 ;  /* 0x20000038ff037230 */ /* 0x012fe20000004100 */
[----:B------:R-:W1:Y:S01]  /*6fd0*/  S2R R113, SR_CgaCtaId ;  /* 0x0000000000717919 */ /* 0x000e620000008800 */
[--C-:B------:R-:W-:Y:S01]  /*6fe0*/  HADD2.F32 R50, -RZ, R58.reuse.H0_H0 ;  /* 0x2000003aff327230 */ /* 0x100fe20000004100 */
[----:B------:R-:W-:Y:S01]  /*6ff0*/  ISETP.NE.AND P6, PT, R111, RZ, PT ;  /* 0x000000ff6f00720c */ /* 0x000fe20003fc5270 */
[----:B------:R-:W-:Y:S01]  /*7000*/  HADD2.F32 R51, -RZ, R58.H1_H1 ;  /* 0x3000003aff337230 */ /* 0x000fe20000004100 */
[----:B------:R-:W-:Y:S01]  /*7010*/  ISETP.NE.AND P0, PT, R102, RZ, PT ;  /* 0x000000ff6600720c */ /* 0x000fe20003f05270 */
[--C-:B------:R-:W-:Y:S01]  /*7020*/  HADD2.F32 R52, -RZ, R59.reuse.H0_H0 ;  /* 0x2000003bff347230 */ /* 0x100fe20000004100 */
[----:B------:R-:W-:Y:S01]  /*7030*/  BSSY.RECONVERGENT B0, `(.L_x_108) ;  /* 0x000008a000007945 */ /* 0x000fe20003800200 */
[----:B------:R-:W-:Y:S04]  /*7040*/  HADD2.F32 R53, -RZ, R59.H1_H1 ;  /* 0x3000003bff357230 */ /* 0x000fe80000004100 */
[----:B------:R-:W2:Y:S02]  /*7050*/  LDTM.x32 R4, tmem[UR4+0x20] ;  /* 0x00002004000479ee */ /* 0x000ea400082c0000 */
[C---:B--2---:R-:W-:Y:S01]  /*7060*/  FMUL R0, R47.reuse, R4 ;  /* 0x000000042f007220 */ /* 0x044fe20000400000 */
[----:B------:R-:W-:Y:S02]  /*7070*/  HADD2.F32 R4, -RZ, R56.H1_H1 ;  /* 0x30000038ff047230 */ /* 0x000fe40000004100 */
[----:B------:R-:W-:Y:S01]  /*7080*/  FMUL R2, R47, R5 ;  /* 0x000000052f027220 */ /* 0x000fe20000400000 */
[--C-:B------:R-:W-:Y:S02]  /*7090*/  HADD2.F32 R5, -RZ, R57.reuse.H0_H0 ;  /* 0x20000039ff057230 */ /* 0x100fe40000004100 */
[----:B------:R-:W-:Y:S01]  /*70a0*/  FFMA R0, R49, R3, R0 ;  /* 0x0000000331007223 */ /* 0x000fe20000000000 */
[----:B------:R-:W-:Y:S01]  /*70b0*/  FMUL R3, R47, R6 ;  /* 0x000000062f037220 */ /* 0x000fe20000400000 */
[----:B------:R-:W-:Y:S01]  /*70c0*/  FFMA R2, R49, R4, R2 ;  /* 0x0000000431027223 */ /* 0x000fe20000000002 */
[----:B------:R-:W-:Y:S02]  /*70d0*/  HADD2.F32 R4, -RZ, R57.H1_H1 ;  /* 0x30000039ff047230 */ /* 0x000fe40000004100 */
        /* <DEDUP_REMOVED lines=8> */
[----:B------:R-:W-:Y:S01]  /*7160*/  FMUL R19, R47, R30 ;  /* 0x0000001e2f137220 */ /* 0x000fe20000400000 */
[C---:B------:R-:W-:Y:S01]  /*7170*/  FFMA R4, R49.reuse, R50, R4 ;  /* 0x0000003231047223 */ /* 0x040fe20000000004 */
[C---:B------:R-:W-:Y:S01]  /*7180*/  FFMA R5, R49.reuse, R51, R5 ;  /* 0x0000003331057223 */ /* 0x040fe20000000005 */
[C---:B------:R-:W-:Y:S01]  /*7190*/  FFMA R6, R49.reuse, R52, R6 ;  /* 0x0000003431067223 */ /* 0x040fe20000000006 */
[--C-:B------:R-:W-:Y:S01]  /*71a0*/  HADD2.F32 R50, -RZ, R60.reuse.H0_H0 ;  /* 0x2000003cff327230 */ /* 0x100fe20000004100 */
[----:B------:R-:W-:Y:S01]  /*71b0*/  F2FP.F16.F32.PACK_AB R52, R2, R0 ;  /* 0x000000000234723e */ /* 0x000fe200000000ff */
[----:B------:R-:W-:Y:S01]  /*71c0*/  FFMA R11, R49, R53, R11 ;  /* 0x00000035310b7223 */ /* 0x000fe2000000000b */
[----:B------:R-:W-:Y:S01]  /*71d0*/  F2FP.F16.F32.PACK_AB R53, R7, R3 ;  /* 0x000000030735723e */ /* 0x000fe200000000ff */
[C---:B------:R-:W-:Y:S01]  /*71e0*/  FMUL R3, R47.reuse, R14 ;  /* 0x0000000e2f037220 */ /* 0x040fe20000400000 */
[----:B------:R-:W-:Y:S01]  /*71f0*/  FMUL R14, R47, R25 ;  /* 0x000000192f0e7220 */ /* 0x000fe20000400000 */
[----:B------:R-:W-:Y:S01]  /*7200*/  HADD2.F32 R25, -RZ, R60.H1_H1 ;  /* 0x3000003cff197230 */ /* 0x000fe20000004100 */
[----:B------:R-:W-:Y:S01]  /*7210*/  F2FP.F16.F32.PACK_AB R54, R5, R4 ;  /* 0x000000040536723e */ /* 0x000fe200000000ff */
[C---:B------:R-:W-:Y:S01]  /*7220*/  FMUL R0, R47.reuse, R12 ;  /* 0x0000000c2f007220 */ /* 0x040fe20000400000 */
[C---:B------:R-:W-:Y:S01]  /*7230*/  FMUL R2, R47.reuse, R13 ;  /* 0x0000000d2f027220 */ /* 0x040fe20000400000 */
[C---:B------:R-:W-:Y:S01]  /*7240*/  FMUL R4, R47.reuse, R15 ;  /* 0x0000000f2f047220 */ /* 0x040fe20000400000 */
[----:B------:R-:W-:Y:S01]  /*7250*/  FMUL R15, R47, R26 ;  /* 0x0000001a2f0f7220 */ /* 0x000fe20000400000 */
[C---:B------:R-:W-:Y:S01]  /*7260*/  FFMA R0, R49.reuse, R50, R0 ;  /* 0x0000003231007223 */ /* 0x040fe20000000000 */
[--C-:B------:R-:W-:Y:S02]  /*7270*/  HADD2.F32 R26, -RZ, R61.reuse.H0_H0 ;  /* 0x2000003dff1a7230 */ /* 0x100fe40000004100 */
[----:B------:R-:W-:Y:S01]  /*7280*/  FFMA R2, R49, R25, R2 ;  /* 0x0000001931027223 */ /* 0x000fe20000000002 */
[C---:B------:R-:W-:Y:S01]  /*7290*/  FMUL R5, R47.reuse, R16 ;  /* 0x000000102f057220 */ /* 0x040fe20000400000 */
[----:B------:R-:W-:Y:S01]  /*72a0*/  FMUL R16, R47, R27 ;  /* 0x0000001b2f107220 */ /* 0x000fe20000400000 */
[----:B------:R-:W-:Y:S01]  /*72b0*/  F2FP.F16.F32.PACK_AB R55, R11, R6 ;  /* 0x000000060b37723e */ /* 0x000fe200000000ff */
[----:B------:R-:W-:Y:S02]  /*72c0*/  HADD2.F32 R27, -RZ, R61.H1_H1 ;  /* 0x3000003dff1b7230 */ /* 0x000fe40000004100 */
[C---:B------:R-:W-:Y:S01]  /*72d0*/  FMUL R6, R47.reuse, R17 ;  /* 0x000000112f067220 */ /* 0x040fe20000400000 */
[----:B------:R-:W-:Y:S01]  /*72e0*/  FMUL R17, R47, R28 ;  /* 0x0000001c2f117220 */ /* 0x000fe20000400000 */
[C---:B------:R-:W-:Y:S01]  /*72f0*/  FFMA R3, R49.reuse, R26, R3 ;  /* 0x0000001a31037223 */ /* 0x040fe20000000003 */
[----:B------:R-:W-:Y:S01]  /*7300*/  STS.128 [R100+0x2000], R52 ;  /* 0x0020003464007388 */ /* 0x000fe20000000c00 */
[--C-:B------:R-:W-:Y:S01]  /*7310*/  HADD2.F32 R25, -RZ, R62.reuse.H0_H0 ;  /* 0x2000003eff197230 */ /* 0x100fe20000004100 */
[----:B------:R-:W-:Y:S01]  /*7320*/  F2FP.F16.F32.PACK_AB R28, R2, R0 ;  /* 0x00000000021c723e */ /* 0x000fe200000000ff */
[----:B------:R-:W-:Y:S02]  /*7330*/  HADD2.F32 R26, -RZ, R62.H1_H1 ;  /* 0x3000003eff1a7230 */ /* 0x000fe40000004100 */
[----:B------:R-:W-:Y:S01]  /*7340*/  FFMA R4, R49, R27, R4 ;  /* 0x0000001b31047223 */ /* 0x000fe20000000004 */
[--C-:B------:R-:W-:Y:S02]  /*7350*/  HADD2.F32 R0, -RZ, R63.reuse.H0_H0 ;  /* 0x2000003fff007230 */ /* 0x100fe40000004100 */
[----:B------:R-:W-:Y:S01]  /*7360*/  FMUL R7, R47, R18 ;  /* 0x000000122f077220 */ /* 0x000fe20000400000 */
[----:B------:R-:W-:Y:S02]  /*7370*/  HADD2.F32 R2, -RZ, R63.H1_H1 ;  /* 0x3000003fff027230 */ /* 0x000fe40000004100 */
[C---:B------:R-:W-:Y:S01]  /*7380*/  FFMA R5, R49.reuse, R25, R5 ;  /* 0x0000001931057223 */ /* 0x040fe20000000005 */
[----:B------:R-:W-:Y:S01]  /*7390*/  FFMA R6, R49, R26, R6 ;  /* 0x0000001a31067223 */ /* 0x000fe20000000006 */
[----:B------:R-:W-:Y:S01]  /*73a0*/  FMUL R18, R47, R29 ;  /* 0x0000001d2f127220 */ /* 0x000fe20000400000 */
[C---:B------:R-:W-:Y:S01]  /*73b0*/  FFMA R7, R49.reuse, R0, R7 ;  /* 0x0000000031077223 */ /* 0x040fe20000000007 */
[----:B------:R-:W-:Y:S01]  /*73c0*/  F2FP.F16.F32.PACK_AB R29, R4, R3 ;  /* 0x00000003041d723e */ /* 0x000fe200000000ff */
[--C-:B------:R-:W-:Y:S02]  /*73d0*/  HADD2.F32 R0, -RZ, R68.reuse.H0_H0 ;  /* 0x20000044ff007230 */ /* 0x100fe40000004100 */
[----:B------:R-:W-:Y:S01]  /*73e0*/  FFMA R8, R49, R2, R8 ;  /* 0x0000000231087223 */ /* 0x000fe20000000008 */
[C---:B------:R-:W-:Y:S01]  /*73f0*/  FMUL R9, R47.reuse, R20 ;  /* 0x000000142f097220 */ /* 0x040fe20000400000 */
        /* <DEDUP_REMOVED lines=15> */
[----:B------:R-:W-:Y:S02]  /*74f0*/  HADD2.F32 R2, -RZ, R71.H1_H1 ;  /* 0x30000047ff027230 */ /* 0x000fe40000004100 */
[----:B------:R-:W-:Y:S01]  /*7500*/  FMUL R20, R47, R31 ;  /* 0x0000001f2f147220 */ /* 0x000fe20000400000 */
[----:B------:R-:W-:Y:S01]  /*7510*/  F2FP.F16.F32.PACK_AB R30, R6, R5 ;  /* 0x00000005061e723e */ /* 0x000fe200000000ff */
[C---:B------:R-:W-:Y:S01]  /*7520*/  FFMA R14, R49.reuse, R0, R14 ;  /* 0x00000000310e7223 */ /* 0x040fe2000000000e */
[C---:B------:R-:W-:Y:S01]  /*7530*/  FFMA R15, R49.reuse, R3, R15 ;  /* 0x00000003310f7223 */ /* 0x040fe2000000000f */
[----:B------:R-:W-:Y:S01]  /*7540*/  FFMA R16, R49, R2, R16 ;  /* 0x0000000231107223 */ /* 0x000fe20000000010 */
[--C-:B------:R-:W-:Y:S01]  /*7550*/  HADD2.F32 R0, -RZ, R76.reuse.H0_H0 ;  /* 0x2000004cff007230 */ /* 0x100fe20000004100 */
[----:B------:R-:W-:Y:S01]  /*7560*/  F2FP.F16.F32.PACK_AB R31, R8, R7 ;  /* 0x00000007081f723e */ /* 0x000fe200000000ff */
[----:B------:R-:W-:Y:S02]  /*7570*/  HADD2.F32 R2, -RZ, R76.H1_H1 ;  /* 0x3000004cff027230 */ /* 0x000fe40000004100 */
[----:B------:R-:W-:Y:S01]  /*7580*/  FMUL R21, R47, R32 ;  /* 0x000000202f157220 */ /* 0x000fe20000400000 */
[--C-:B------:R-:W-:Y:S02]  /*7590*/  HADD2.F32 R3, -RZ, R77.reuse.H0_H0 ;  /* 0x2000004dff037230 */ /* 0x100fe40000004100 */
[C---:B------:R-:W-:Y:S01]  /*75a0*/  FFMA R17, R49.reuse, R0, R17 ;  /* 0x0000000031117223 */ /* 0x040fe20000000011 */
[----:B------:R-:W-:Y:S01]  /*75b0*/  STS.128 [R105+0x2010], R28 ;  /* 0x0020101c69007388 */ /* 0x000fe20000000c00 */
[C---:B------:R-:W-:Y:S01]  /*75c0*/  FFMA R18, R49.reuse, R2, R18 ;  /* 0x0000000231127223 */ /* 0x040fe20000000012 */
[----:B------:R-:W-:Y:S02]  /*75d0*/  HADD2.F32 R0, -RZ, R77.H1_H1 ;  /* 0x3000004dff007230 */ /* 0x000fe40000004100 */
[----:B------:R-:W-:Y:S01]  /*75e0*/  FFMA R19, R49, R3, R19 ;  /* 0x0000000331137223 */ /* 0x000fe20000000013 */
[--C-:B------:R-:W-:Y:S02]  /*75f0*/  HADD2.F32 R2, -RZ, R78.reuse.H0_H0 ;  /* 0x2000004eff027230 */ /* 0x100fe40000004100 */
[C---:B------:R-:W-:Y:S01]  /*7600*/  FMUL R22, R47.reuse, R33 ;  /* 0x000000212f167220 */ /* 0x040fe20000400000 */
[----:B------:R-:W-:Y:S01]  /*7610*/  HADD2.F32 R3, -RZ, R78.H1_H1 ;  /* 0x3000004eff037230 */ /* 0x000fe20000004100 */
[----:B------:R-:W-:Y:S01]  /*7620*/  F2FP.F16.F32.PACK_AB R8, R10, R9 ;  /* 0x000000090a08723e */ /* 0x000fe200000000ff */
[--C-:B------:R-:W-:Y:S02]  /*7630*/  HADD2.F32 R4, -RZ, R79.reuse.H0_H0 ;  /* 0x2000004fff047230 */ /* 0x100fe40000004100 */
[----:B------:R-:W-:Y:S01]  /*7640*/  FMUL R23, R47, R34 ;  /* 0x000000222f177220 */ /* 0x000fe20000400000 */
[----:B------:R-:W-:Y:S01]  /*7650*/  HADD2.F32 R5, -RZ, R79.H1_H1 ;  /* 0x3000004fff057230 */ /* 0x000fe20000004100 */
[----:B------:R-:W-:Y:S01]  /*7660*/  F2FP.F16.F32.PACK_AB R9, R12, R11 ;  /* 0x0000000b0c09723e */ /* 0x000fe200000000ff */
[----:B------:R-:W-:Y:S01]  /*7670*/  FFMA R20, R49, R0, R20 ;  /* 0x0000000031147223 */ /* 0x000fe20000000014 */
[----:B------:R-:W-:Y:S01]  /*7680*/  FMUL R24, R47, R35 ;  /* 0x000000232f187220 */ /* 0x000fe20000400000 */
[----:B------:R-:W-:Y:S01]  /*7690*/  F2FP.F16.F32.PACK_AB R10, R14, R13 ;  /* 0x0000000d0e0a723e */ /* 0x000fe200000000ff */
[C---:B------:R-:W-:Y:S01]  /*76a0*/  FFMA R21, R49.reuse, R2, R21 ;  /* 0x0000000231157223 */ /* 0x040fe20000000015 */
[----:B------:R-:W-:Y:S01]  /*76b0*/  F2FP.F16.F32.PACK_AB R11, R16, R15 ;  /* 0x0000000f100b723e */ /* 0x000fe200000000ff */
[C---:B------:R-:W-:Y:S01]  /*76c0*/  FFMA R22, R49.reuse, R3, R22 ;  /* 0x0000000331167223 */ /* 0x040fe20000000016 */
[C---:B------:R-:W-:Y:S01]  /*76d0*/  FFMA R23, R49.reuse, R4, R23 ;  /* 0x0000000431177223 */ /* 0x040fe20000000017 */
[----:B------:R-:W-:Y:S01]  /*76e0*/  FFMA R24, R49, R5, R24 ;  /* 0x0000000531187223 */ /* 0x000fe20000000018 */
[----:B------:R-:W-:Y:S01]  /*76f0*/  F2FP.F16.F32.PACK_AB R4, R18, R17 ;  /* 0x000000111204723e */ /* 0x000fe200000000ff */
[----:B------:R-:W-:Y:S01]  /*7700*/  STS.128 [R104+0x2020], R8 ;  /* 0x0020200868007388 */ /* 0x000fe20000000c00 */
[----:B------:R-:W-:Y:S02]  /*7710*/  F2FP.F16.F32.PACK_AB R5, R20, R19 ;  /* 0x000000131405723e */ /* 0x000fe400000000ff */
[----:B------:R-:W-:Y:S02]  /*7720*/  F2FP.F16.F32.PACK_AB R6, R22, R21 ;  /* 0x000000151606723e */ /* 0x000fe400000000ff */
[----:B------:R-:W-:Y:S02]  /*7730*/  F2FP.F16.F32.PACK_AB R7, R24, R23 ;  /* 0x000000171807723e */ /* 0x000fe400000000ff */
[----:B------:R-:W-:Y:S02]  /*7740*/  MOV R0, UR56 ;  /* 0x0000003800007c02 */ /* 0x000fe40008000f00 */
[----:B------:R-:W-:Y:S01]  /*7750*/  @P6 SHF.L.U32 R2, R99, 0x1f, RZ ;  /* 0x0000001f63026819 */ /* 0x000fe200000006ff */
[----:B------:R2:W-:Y:S01]  /*7760*/  STS.128 [R112+0x2030], R4 ;  /* 0x0020300470007388 */ /* 0x0005e20000000c00 */
[----:B------:R-:W-:Y:S04]  /*7770*/  @P6 LEA R0, R0, UR50, 0x3 ;  /* 0x0000003200006c11 */ /* 0x000fe8000f8e18ff */
[----:B------:R-:W-:Y:S01]  /*7780*/  @P6 IADD3 R0, PT, PT, R0, 0xe0, RZ ;  /* 0x000000e000006810 */ /* 0x000fe20007ffe0ff */
[----:B------:R-:W-:Y:S01]  /*7790*/  @!PT LDS RZ, [RZ] ;  /* 0x00000000fffff984 */ /* 0x000fe20000000800 */
[----:B------:R-:W-:Y:S01]  /*77a0*/  @!PT LDS RZ, [RZ] ;  /* 0x00000000fffff984 */ /* 0x000fe20000000800 */
[----:B------:R-:W-:Y:S01]  /*77b0*/  @!PT LDS RZ, [RZ] ;  /* 0x00000000fffff984 */ /* 0x000fe20000000800 */
[----:B------:R-:W-:Y:S01]  /*77c0*/  @!PT LDS RZ, [RZ] ;  /* 0x00000000fffff984 */ /* 0x000fe20000000800 */
[----:B------:R4:W-:Y:S06]  /*77d0*/  MEMBAR.ALL.CTA ;  /* 0x0000000000007992 */ /* 0x0009ec0000008000 */
[----:B----4-:R-:W4:Y:S01]  /*77e0*/  FENCE.VIEW.ASYNC.S ;  /* 0x00000000000073c6 */ /* 0x010f220000000000 */
[----:B-1----:R-:W-:Y:S02]  /*77f0*/  @P6 PRMT R0, R113, 0x654, R0 ;  /* 0x0000065471006816 */ /* 0x002fe40000000000 */
[----:B--2---:R-:W-:Y:S01]  /*7800*/  LEA R6, R65, UR50, 0x3 ;  /* 0x0000003241067c11 */ /* 0x004fe2000f8e18ff */
[----:B----4-:R-:W-:Y:S06]  /*7810*/  BAR.SYNC.DEFER_BLOCKING 0x1, 0x80 ;  /* 0x0042000000007b1d */ /* 0x010fec0000010000 */
[----:B------:R-:W-:Y:S05]  /*7820*/  @P0 BRA `(.L_x_109) ;  /* 0x0000000000280947 */ /* 0x000fea0003800000 */
[----:B------:R-:W-:Y:S01]  /*7830*/  R2UR UR10, R109 ;  /* 0x000000006d0a72ca */ /* 0x000fe200000e0000 */
[----:B------:R-:W-:Y:S01]  /*7840*/  UIADD3 UR4, UP0, UPT, UR54, 0x680, URZ ;  /* 0x0000068036047890 */ /* 0x000fe2000ff1e0ff */
[----:B------:R-:W-:Y:S01]  /*7850*/  R2UR UR11, R107 ;  /* 0x000000006b0b72ca */ /* 0x000fe200000e0000 */
[----:B------:R-:W-:Y:S01]  /*7860*/  UIADD3 UR9, UPT, UPT, UR41, 0x20, URZ ;  /* 0x0000002029097890 */ /* 0x000fe2000fffe0ff */
[----:B------:R-:W-:Y:S01]  /*7870*/  R2UR UR12, R108 ;  /* 0x000000006c0c72ca */ /* 0x000fe200000e0000 */
[----:B------:R-:W-:Y:S02]  /*7880*/  UIADD3 UR8, UPT, UPT, UR50, 0x2200, URZ ;  /* 0x0000220032087890 */ /* 0x000fe4000fffe0ff */
[----:B------:R-:W-:Y:S10]  /*7890*/  UIADD3.X UR5, UPT, UPT, URZ, UR55, URZ, UP0, !UPT ;  /* 0x00000037ff057290 */ /* 0x000ff400087fe4ff */
[----:B------:R1:W-:Y:S01]  /*78a0*/  UTMASTG.4D.IM2COL [UR8], [UR4] ;  /* 0x00000008040073b5 */ /* 0x0003e20008058000 */
[----:B------:R0:W-:Y:S01]  /*78b0*/  UTMACMDFLUSH ;  /* 0x00000000000079b7 */ /* 0x0001e20000000000 */
[----:B-1----:R-:W-:Y:S04]  /*78c0*/  DEPBAR.LE SB0, 0x1 ;  /* 0x000080400000791a */ /* 0x002fe80000000000 */
.L_x_109:
[----:B------:R-:W-:Y:S05]  /*78d0*/  BSYNC.RECONVERGENT B0 ;  /* 0x0000000000007941 */ /* 0x000fea0003800200 */
.L_x_108:
[----:B------:R-:W-:Y:S01]  /*78e0*/  BAR.SYNC.DEFER_BLOCKING 0x1, 0x80 ;  /* 0x0042000000007b1d */ /* 0x000fe20000010000 */
[----:B------:R-:W-:Y:S04]  /*78f0*/  UIADD3 UR40, UPT, UPT, UR56, 0x1, URZ ;  /* 0x0000000138287890 */ /* 0x000fe8000fffe0ff */
[----:B------:R-:W-:Y:S04]  /*7900*/  UISETP.NE.AND UP0, UPT, UR40, 0x4, UPT ;  /* 0x000000042800788c */ /* 0x000fe8000bf05270 */
[----:B------:R-:W-:Y:S01]  /*7910*/  USEL UR40, UR40, URZ, UP0 ;  /* 0x000000ff28287287 */ /* 0x000fe20008000000 */
[----:B------:R1:W-:Y:S01]  /*7920*/  @P6 SYNCS.ARRIVE.TRANS64.RED.A1T0 RZ, [R0+URZ], RZ ;  /* 0x000000ff00ff69a7 */ /* 0x0003e200081004ff */
[----:B------:R-:W-:Y:S01]  /*7930*/  BSSY B1, `(.L_x_110) ;  /* 0x0000017000017945 */ /* 0x000fe20003800000 */
[----:B------:R-:W2:Y:S02]  /*7940*/  @P6 SYNCS.PHASECHK.TRANS64.TRYWAIT P0, [R6+URZ+0xc0], R2 ;  /* 0x0000c002060065a7 */ /* 0x000ea400080011ff */
[----:B--2---:R-:W-:Y:S01]  /*7950*/  @P6 SEL R66, RZ, 0x1, !P0 ;  /* 0x00000001ff426807 */ /* 0x004fe20004000000 */
[----:B-1----:R-:W-:Y:S06]  /*7960*/  @!P6 BRA `(.L_x_111) ;  /* 0x00000000004ce947 */ /* 0x002fec0003800000 */
        /* <DEDUP_REMOVED lines=9> */
[----:B------:R-:W-:Y:S04]  /*7a00*/  SHF.L.U32 R5, R99, 0x1f, RZ ;  /* 0x0000001f63057819 */ /* 0x000fe800000006ff */
[----:B------:R-:W1:Y:S02]  /*7a10*/  SYNCS.PHASECHK.TRANS64.TRYWAIT P0, [R6+URZ+0xc0], R5 ;  /* 0x0000c005060075a7 */ /* 0x000e6400080011ff */
[----:B-1----:R-:W-:Y:S05]  /*7a20*/  @!P0 BRA `(.L_x_114) ;  /* 0x0000002400bc8947 */ /* 0x002fea0003800000 */
.L_x_113:
[----:B------:R-:W-:Y:S05]  /*7a30*/  BSYNC B0 ;  /* 0x0000000000007941 */ /* 0x000fea0003800000 */
.L_x_112:
[----:B------:R-:W-:Y:S02]  /*7a40*/  ISETP.NE.AND P0, PT, R67, RZ, PT ;  /* 0x000000ff4300720c */ /* 0x000fe40003f05270 */
[----:B------:R-:W-:Y:S11]  /*7a50*/  IADD3 R65, PT, PT, R65, 0x1, RZ ;  /* 0x0000000141417810 */ /* 0x000ff60007ffe0ff */
[----:B------:R2:W4:Y:S04]  /*7a60*/  @P0 LDS.128 R56, [R4] ;  /* 0x0000000004380984 */ /* 0x0005280000000c00 */
[----:B------:R2:W1:Y:S04]  /*7a70*/  @P0 LDS.128 R60, [R3+0x10] ;  /* 0x00001000033c0984 */ /* 0x0004680000000c00 */
[----:B------:R2:W1:Y:S04]  /*7a80*/  @P0 LDS.128 R68, [R2+0x20] ;  /* 0x0000200002440984 */ /* 0x0004680000000c00 */
[----:B------:R2:W1:Y:S02]  /*7a90*/  @P0 LDS.128 R76, [R0+0x30] ;  /* 0x00003000004c0984 */ /* 0x0004640000000c00 */
.L_x_111:
[----:B------:R-:W-:Y:S05]  /*7aa0*/  BSYNC B1 ;  /* 0x0000000000017941 */ /* 0x000fea0003800000 */
.L_x_110:
[----:B--2---:R-:W-:Y:S05]  /*7ab0*/  VIADD R0, R48, 0x40 ;  /* 0x0000004030007836 */ /* 0x004fea0000000000 */
[----:B------:R-:W-:Y:S04]  /*7ac0*/  SHF.R.U32.HI R0, RZ, 0x15, R0 ;  /* 0x00000015ff007819 */ /* 0x000fe80000011600 */
[----:B------:R-:W-:Y:S11]  /*7ad0*/  LOP3.LUT P0, RZ, R0, 0x3, R103, 0x48, !PT ;  /* 0x0000000300ff7812 */ /* 0x000ff60007804867 */
[----:B------:R-:W-:Y:S02]  /*7ae0*/  @!UPT UIADD3 URZ, UPT, UPT, URZ, URZ, URZ ;  /* 0x000000fffffff290 */ /* 0x000fe4000fffe0ff */
[----:B------:R-:W-:Y:S05]  /*7af0*/  @!P0 BRA `(.L_x_115) ;  /* 0x0000000000408947 */ /* 0x000fea0003800000 */
[----:B------:R-:W1:Y:S01]  /*7b00*/  LDCU.64 UR8, c[0x4][0x70] ;  /* 0x01000e00ff0877ac */ /* 0x000e620008000a00 */
[----:B------:R-:W-:Y:S01]  /*7b10*/  MOV R3, 0x0 ;  /* 0x0000000000037802 */ /* 0x000fe20000000f00 */
[----:B------:R-:W-:Y:S02]  /*7b20*/  HFMA2 R12, -RZ, RZ, 0, 5.9604644775390625e-08 ;  /* 0x00000001ff0c7431 */ /* 0x000fe400000001ff */
[----:B------:R-:W-:Y:S02]  /*7b30*/  IMAD.MOV.U32 R8, RZ, RZ, 0x192 ;  /* 0x00000192ff087424 */ /* 0x000fe400078e00ff */
[----:B------:R-:W-:Y:S01]  /*7b40*/  IMAD.MOV.U32 R13, RZ, RZ, RZ ;  /* 0x000000ffff0d7224 */ /* 0x000fe200078e00ff */
[----:B------:R-:W2:Y:S01]  /*7b50*/  LDCU.64 UR6, c[0x4][0x78] ;  /* 0x01000f00ff0677ac */ /* 0x000ea20008000a00 */
[----:B------:R-:W3:Y:S01]  /*7b60*/  LDC.64 R2, c[0x4][R3] ;  /* 0x0100000003027b82 */ /* 0x000ee20000000a00 */
[----:B------:R-:W5:Y:S01]  /*7b70*/  LDCU.64 UR4, c[0x4][0x10] ;  /* 0x01000200ff0477ac */ /* 0x000f620008000a00 */
[----:B-1----:R-:W-:Y:S01]  /*7b80*/  MOV R5, UR9 ;  /* 0x0000000900057c02 */ /* 0x002fe20008000f00 */
[----:B------:R-:W-:Y:S01]  /*7b90*/  IMAD.U32 R4, RZ, RZ, UR8 ;  /* 0x00000008ff047e24 */ /* 0x000fe2000f8e00ff */
[----:B--2---:R-:W-:Y:S01]  /*7ba0*/  MOV R7, UR7 ;  /* 0x0000000700077c02 */ /* 0x004fe20008000f00 */
[----:B------:R-:W-:Y:S01]  /*7bb0*/  IMAD.U32 R6, RZ, RZ, UR6 ;  /* 0x00000006ff067e24 */ /* 0x000fe2000f8e00ff */
[----:B-----5:R-:W-:Y:S01]  /*7bc0*/  MOV R11, UR5 ;  /* 0x00000005000b7c02 */ /* 0x020fe20008000f00 */
[----:B------:R-:W-:Y:S02]  /*7bd0*/  IMAD.U32 R10, RZ, RZ, UR4 ;  /* 0x00000004ff0a7e24 */ /* 0x000fe4000f8e00ff */
[----:B------:R-:W-:Y:S07]  /*7be0*/  LEPC R20, `(.L_x_115) ;  /* 0x000000001014794e */ /* 0x000fee0000000000 */
[----:B---34-:R-:W-:Y:S05]  /*7bf0*/  CALL.ABS.NOINC R2 ;  /* 0x0000000002007343 */ /* 0x018fea0003c00000 */
.L_x_115:
[----:B------:R-:W-:Y:S05]  /*7c00*/  WARPSYNC.ALL ;  /* 0x0000000000007948 */ /* 0x000fea0003800000 */
[----:B------:R-:W-:Y:S01]  /*7c10*/  R2UR UR4, R48 ;  /* 0x00000000300472ca */ /* 0x000fe200000e0000 */
[--C-:B----4-:R-:W-:Y:S01]  /*7c20*/  HADD2.F32 R50, -RZ, R56.reuse.H0_H0 ;  /* 0x20000038ff327230 */ /* 0x110fe20000004100 */
[----:B------:R-:W-:Y:S01]  /*7c30*/  ISETP.NE.AND P6, PT, R111, RZ, PT ;  /* 0x000000ff6f00720c */ /* 0x000fe20003fc5270 */
[----:B------:R-:W-:Y:S01]  /*7c40*/  HADD2.F32 R51, -RZ, R56.H1_H1 ;  /* 0x30000038ff337230 */ /* 0x000fe20000004100 */
[----:B------:R-:W-:Y:S01]  /*7c50*/  ISETP.NE.AND P0, PT, R102, RZ, PT ;  /* 0x000000ff6600720c */ /* 0x000fe20003f05270 */
[----:B------:R-:W-:Y:S01]  /*7c60*/  HADD2.F32 R52, -RZ, R57.H0_H0 ;  /* 0x20000039ff347230 */ /* 0x000fe20000004100 */
[----:B------:R-:W-:Y:S07]  /*7c70*/  BSSY.RECONVERGENT B0, `(.L_x_116) ;  /* 0x000008b000007945 */ /* 0x000fee0003800200 */
[----:B-1----:R-:W1:Y:S02]  /*7c80*/  LDTM.x32 R4, tmem[UR4+0x40] ;  /* 0x00004004000479ee */ /* 0x002e6400082c0000 */
[C---:B-1----:R-:W-:Y:S01]  /*7c90*/  FMUL R0, R47.reuse, R4 ;  /* 0x000000042f007220 */ /* 0x042fe20000400000 */
[C---:B------:R-:W-:Y:S01]  /*7ca0*/  FMUL R4, R47.reuse, R8 ;  /* 0x000000082f047220 */ /* 0x040fe20000400000 */
[C---:B------:R-:W-:Y:S01]  /*7cb0*/  FMUL R2, R47.reuse, R5 ;  /* 0x000000052f027220 */ /* 0x040fe20000400000 */
[----:B------:R-:W-:Y:S01]  /*7cc0*/  FMUL R8, R47, R12 ;  /* 0x0000000c2f087220 */ /* 0x000fe20000400000 */
[----:B------:R-:W-:Y:S01]  /*7cd0*/  FFMA R0, R49, R50, R0 ;  /* 0x0000003231007223 */ /* 0x000fe20000000000 */
[----:B------:R-:W-:Y:S01]  /*7ce0*/  FMUL R3, R47, R6 ;  /* 0x000000062f037220 */ /* 0x000fe20000400000 */
[----:B------:R-:W-:Y:S01]  /*7cf0*/  FFMA R2, R49, R51, R2 ;  /* 0x0000003331027223 */ /* 0x000fe20000000002 */
[--C-:B------:R-:W-:Y:S02]  /*7d00*/  HADD2.F32 R50, -RZ, R59.reuse.H0_H0 ;  /* 0x2000003bff327230 */ /* 0x100fe40000004100 */
[----:B------:R-:W-:Y:S01]  /*7d10*/  FMUL R5, R47, R9 ;  /* 0x000000092f057220 */ /* 0x000fe20000400000 */
[----:B------:R-:W-:Y:S01]  /*7d20*/  FFMA R3, R49, R52, R3 ;  /* 0x0000003431037223 */ /* 0x000fe20000000003 */
[----:B------:R-:W-:Y:S01]  /*7d30*/  HADD2.F32 R51, -RZ, R59.H1_H1 ;  /* 0x3000003bff337230 */ /* 0x000fe20000004100 */
[----:B------:R-:W-:Y:S01]  /*7d40*/  F2FP.F16.F32.PACK_AB R52, R2, R0 ;  /* 0x000000000234723e */ /* 0x000fe200000000ff */
[C---:B------:R-:W-:Y:S01]  /*7d50*/  FMUL R12, R47.reuse, R16 ;  /* 0x000000102f0c7220 */ /* 0x040fe20000400000 */
[C---:B------:R-:W-:Y:S01]  /*7d60*/  FMUL R6, R47.reuse, R10 ;  /* 0x0000000a2f067220 */ /* 0x040fe20000400000 */
[--C-:B------:R-:W-:Y:S02]  /*7d70*/  HADD2.F32 R0, -RZ, R60.reuse.H0_H0 ;  /* 0x2000003cff007230 */ /* 0x100fe40000004100 */
[C---:B------:R-:W-:Y:S01]  /*7d80*/  FMUL R9, R47.reuse, R13 ;  /* 0x0000000d2f097220 */ /* 0x040fe20000400000 */
[C---:B------:R-:W-:Y:S01]  /*7d90*/  FMUL R16, R47.reuse, R20 ;  /* 0x000000142f107220 */ /* 0x040fe20000400000 */
[----:B------:R-:W-:Y:S02]  /*7da0*/  HADD2.F32 R2, -RZ, R60.H1_H1 ;  /* 0x3000003cff027230 */ /* 0x000fe40000004100 */
[C---:B------:R-:W-:Y:S01]  /*7db0*/  FMUL R10, R47.reuse, R14 ;  /* 0x0000000e2f0a7220 */ /* 0x040fe20000400000 */
        /* <DEDUP_REMOVED lines=14> */
[--C-:B------:R-:W-:Y:S02]  /*7ea0*/  HADD2.F32 R33, -RZ, R58.reuse.H0_H0 ;  /* 0x2000003aff217230 */ /* 0x100fe40000004100 */
[----:B------:R-:W-:Y:S01]  /*7eb0*/  FMUL R30, R47, R34 ;  /* 0x000000222f1e7220 */ /* 0x000fe20000400000 */
[----:B------:R-:W-:Y:S02]  /*7ec0*/  HADD2.F32 R34, -RZ, R58.H1_H1 ;  /* 0x3000003aff227230 */ /* 0x000fe40000004100 */
[----:B------:R-:W-:Y:S01]  /*7ed0*/  FFMA R7, R49, R32, R7 ;  /* 0x0000002031077223 */ /* 0x000fe20000000007 */
[----:B------:R-:W-:Y:S01]  /*7ee0*/  FMUL R11, R47, R11 ;  /* 0x0000000b2f0b7220 */ /* 0x000fe20000400000 */
[----:B------:R-:W-:Y:S01]  /*7ef0*/  FFMA R4, R49, R33, R4 ;  /* 0x0000002131047223 */ /* 0x000fe20000000004 */
[----:B------:R-:W-:Y:S01]  /*7f00*/  FMUL R15, R47, R15 ;  /* 0x0000000f2f0f7220 */ /* 0x000fe20000400000 */
[C---:B------:R-:W-:Y:S01]  /*7f10*/  FFMA R5, R49.reuse, R34, R5 ;  /* 0x0000002231057223 */ /* 0x040fe20000000005 */
[----:B------:R-:W-:Y:S01]  /*7f20*/  FFMA R6, R49, R50, R6 ;  /* 0x0000003231067223 */ /* 0x000fe20000000006 */
[----:B------:R-:W-:Y:S01]  /*7f30*/  F2FP.F16.F32.PACK_AB R53, R7, R3 ;  /* 0x000000030735723e */ /* 0x000fe200000000ff */
[C---:B------:R-:W-:Y:S01]  /*7f40*/  FFMA R11, R49.reuse, R51, R11 ;  /* 0x00000033310b7223 */ /* 0x040fe2000000000b */
[C---:B------:R-:W-:Y:S01]  /*7f50*/  FFMA R8, R49.reuse, R0, R8 ;  /* 0x0000000031087223 */ /* 0x040fe20000000008 */
[--C-:B------:R-:W-:Y:S02]  /*7f60*/  HADD2.F32 R3, -RZ, R61.reuse.H0_H0 ;  /* 0x2000003dff037230 */ /* 0x100fe40000004100 */
[----:B------:R-:W-:Y:S01]  /*7f70*/  FFMA R9, R49, R2, R9 ;  /* 0x0000000231097223 */ /* 0x000fe20000000009 */
[----:B------:R-:W-:Y:S02]  /*7f80*/  HADD2.F32 R0, -RZ, R61.H1_H1 ;  /* 0x3000003dff007230 */ /* 0x000fe40000004100 */
[----:B------:R-:W-:Y:S01]  /*7f90*/  FMUL R19, R47, R19 ;  /* 0x000000132f137220 */ /* 0x000fe20000400000 */
[--C-:B------:R-:W-:Y:S02]  /*7fa0*/  HADD2.F32 R2, -RZ, R62.reuse.H0_H0 ;  /* 0x2000003eff027230 */ /* 0x100fe40000004100 */
[C---:B------:R-:W-:Y:S01]  /*7fb0*/  FFMA R10, R49.reuse, R3, R10 ;  /* 0x00000003310a7223 */ /* 0x040fe2000000000a */
[--C-:B------:R-:W-:Y:S02]  /*7fc0*/  HADD2.F32 R3, -RZ, R63.reuse.H0_H0 ;  /* 0x2000003fff037230 */ /* 0x100fe40000004100 */
[C---:B------:R-:W-:Y:S01]  /*7fd0*/  FFMA R15, R49.reuse, R0, R15 ;  /* 0x00000000310f7223 */ /* 0x040fe2000000000f */
[----:B------:R-:W-:Y:S02]  /*7fe0*/  HADD2.F32 R0, -RZ, R62.H1_H1 ;  /* 0x3000003eff007230 */ /* 0x000fe40000004100 */
[----:B------:R-:W-:Y:S01]  /*7ff0*/  FFMA R12, R49, R2, R12 ;  /* 0x00000002310c7223 */ /* 0x000fe2000000000c */
[--C-:B------:R-:W-:Y:S02]  /*8000*/  HADD2.F32 R2, -RZ, R68.reuse.H0_H0 ;  /* 0x20000044ff027230 */ /* 0x100fe40000004100 */
[C---:B------:R-:W-:Y:S01]  /*8010*/  FMUL R23, R47.reuse, R23 ;  /* 0x000000172f177220 */ /* 0x040fe20000400000 */
[----:B------:R-:W-:Y:S01]  /*8020*/  FMUL R27, R47, R27 ;  /* 0x0000001b2f1b7220 */ /* 0x000fe20000400000 */
[C---:B------:R-:W-:Y:S01]  /*8030*/  FFMA R13, R49.reuse, R0, R13 ;  /* 0x00000000310d7223 */ /* 0x040fe2000000000d */
[----:B------:R-:W-:Y:S02]  /*8040*/  HADD2.F32 R0, -RZ, R63.H1_H1 ;  /* 0x3000003fff007230 */ /* 0x000fe40000004100 */
[----:B------:R-:W-:Y:S01]  /*8050*/  FFMA R14, R49, R3, R14 ;  /* 0x00000003310e7223 */ /* 0x000fe2000000000e */
[----:B------:R-:W-:Y:S01]  /*8060*/  HADD2.F32 R3, -RZ, R68.H1_H1 ;  /* 0x30000044ff037230 */ /* 0x000fe20000004100 */
[----:B------:R-:W-:Y:S01]  /*8070*/  F2FP.F16.F32.PACK_AB R54, R5, R4 ;  /* 0x000000040536723e */ /* 0x000fe200000000ff */
[----:B------:R-:W-:Y:S01]  /*8080*/  FMUL R31, R47, R31 ;  /* 0x0000001f2f1f7220 */ /* 0x000fe20000400000 */
[C---:B------:R-:W-:Y:S01]  /*8090*/  FFMA R19, R49.reuse, R0, R19 ;  /* 0x0000000031137223 */ /* 0x040fe20000000013 */
[--C-:B------:R-:W-:Y:S02]  /*80a0*/  HADD2.F32 R0, -RZ, R69.reuse.H0_H0 ;  /* 0x20000045ff007230 */ /* 0x100fe40000004100 */
[C---:B------:R-:W-:Y:S01]  /*80b0*/  FFMA R16, R49.reuse, R2, R16 ;  /* 0x0000000231107223 */ /* 0x040fe20000000010 */
[----:B------:R-:W-:Y:S01]  /*80c0*/  FFMA R17, R49, R3, R17 ;  /* 0x0000000331117223 */ /* 0x000fe20000000011 */
[----:B------:R-:W-:Y:S01]  /*80d0*/  HADD2.F32 R2, -RZ, R69.H1_H1 ;  /* 0x30000045ff027230 */ /* 0x000fe20000004100 */
[----:B------:R-:W-:Y:S01]  /*80e0*/  F2FP.F16.F32.PACK_AB R55, R11, R6 ;  /* 0x000000060b37723e */ /* 0x000fe200000000ff */
[----:B------:R-:W-:Y:S01]  /*80f0*/  FFMA R18, R49, R0, R18 ;  /* 0x0000000031127223 */ /* 0x000fe20000000012 */
[--C-:B------:R-:W-:Y:S01]  /*8100*/  HADD2.F32 R0, -RZ, R70.reuse.H0_H0 ;  /* 0x20000046ff007230 */ /* 0x100fe20000004100 */
[----:B------:R-:W-:Y:S01]  /*8110*/  F2FP.F16.F32.PACK_AB R8, R9, R8 ;  /* 0x000000080908723e */ /* 0x000fe200000000ff */
[C---:B------:R-:W-:Y:S01]  /*8120*/  FFMA R23, R49.reuse, R2, R23 ;  /* 0x0000000231177223 */ /* 0x040fe20000000017 */
[----:B------:R1:W-:Y:S01]  /*8130*/  STS.128 [R100+0x4000], R52 ;  /* 0x0040003464007388 */ /* 0x0003e20000000c00 */
[----:B------:R-:W-:Y:S02]  /*8140*/  HADD2.F32 R2, -RZ, R70.H1_H1 ;  /* 0x30000046ff027230 */ /* 0x000fe40000004100 */
[----:B------:R-:W-:Y:S01]  /*8150*/  FFMA R20, R49, R0, R20 ;  /* 0x0000000031147223 */ /* 0x000fe20000000014 */
[--C-:B------:R-:W-:Y:S01]  /*8160*/  HADD2.F32 R3, -RZ, R71.reuse.H0_H0 ;  /* 0x20000047ff037230 */ /* 0x100fe20000004100 */
[----:B------:R-:W-:Y:S01]  /*8170*/  F2FP.F16.F32.PACK_AB R9, R15, R10 ;  /* 0x0000000a0f09723e */ /* 0x000fe200000000ff */
[----:B------:R-:W-:Y:S02]  /*8180*/  HADD2.F32 R0, -RZ, R71.H1_H1 ;  /* 0x30000047ff007230 */ /* 0x000fe40000004100 */
[C---:B------:R-:W-:Y:S01]  /*8190*/  FFMA R21, R49.reuse, R2, R21 ;  /* 0x0000000231157223 */ /* 0x040fe20000000015 */
[--C-:B------:R-:W-:Y:S02]  /*81a0*/  HADD2.F32 R2, -RZ, R76.reuse.H0_H0 ;  /* 0x2000004cff027230 */ /* 0x100fe40000004100 */
[C---:B------:R-:W-:Y:S01]  /*81b0*/  FFMA R22, R49.reuse, R3, R22 ;  /* 0x0000000331167223 */ /* 0x040fe20000000016 */
[--C-:B------:R-:W-:Y:S02]  /*81c0*/  HADD2.F32 R3, -RZ, R77.reuse.H0_H0 ;  /* 0x2000004dff037230 */ /* 0x100fe40000004100 */
[----:B------:R-:W-:Y:S01]  /*81d0*/  FFMA R27, R49, R0, R27 ;  /* 0x00000000311b7223 */ /* 0x000fe2000000001b */
[----:B------:R-:W-:Y:S01]  /*81e0*/  HADD2.F32 R0, -RZ, R76.H1_H1 ;  /* 0x3000004cff007230 */ /* 0x000fe20000004100 */
[----:B------:R-:W-:Y:S01]  /*81f0*/  F2FP.F16.F32.PACK_AB R10, R13, R12 ;  /* 0x0000000c0d0a723e */ /* 0x000fe200000000ff */
[----:B------:R-:W-:Y:S01]  /*8200*/  FFMA R24, R49, R2, R24 ;  /* 0x0000000231187223 */ /* 0x000fe20000000018 */
[----:B------:R-:W-:Y:S01]  /*8210*/  F2FP.F16.F32.PACK_AB R11, R19, R14 ;  /* 0x0000000e130b723e */ /* 0x000fe200000000ff */
[--C-:B------:R-:W-:Y:S02]  /*8220*/  HADD2.F32 R2, -RZ, R78.reuse.H0_H0 ;  /* 0x2000004eff027230 */ /* 0x100fe40000004100 */
[C---:B------:R-:W-:Y:S01]  /*8230*/  FFMA R25, R49.reuse, R0, R25 ;  /* 0x0000000031197223 */ /* 0x040fe20000000019 */
[----:B------:R-:W-:Y:S02]  /*8240*/  HADD2.F32 R0, -RZ, R77.H1_H1 ;  /* 0x3000004dff007230 */ /* 0x000fe40000004100 */
[----:B------:R-:W-:Y:S01]  /*8250*/  FFMA R26, R49, R3, R26 ;  /* 0x00000003311a7223 */ /* 0x000fe2000000001a */
[----:B------:R1:W-:Y:S01]  /*8260*/  STS.128 [R105+0x4010], R8 ;  /* 0x0040100869007388 */ /* 0x0003e20000000c00 */
[----:B------:R-:W-:Y:S01]  /*8270*/  HADD2.F32 R3, -RZ, R78.H1_H1 ;  /* 0x3000004eff037230 */ /* 0x000fe20000004100 */
[----:B------:R-:W-:Y:S01]  /*8280*/  F2FP.F16.F32.PACK_AB R16, R17, R16 ;  /* 0x000000101110723e */ /* 0x000fe200000000ff */
[--C-:B------:R-:W-:Y:S01]  /*8290*/  HADD2.F32 R4, -RZ, R79.reuse.H0_H0 ;  /* 0x2000004fff047230 */ /* 0x100fe20000004100 */
[----:B------:R-:W-:Y:S01]  /*82a0*/  F2FP.F16.F32.PACK_AB R17, R23, R18 ;  /* 0x000000121711723e */ /* 0x000fe200000000ff */
[----:B------:R-:W-:Y:S02]  /*82b0*/  HADD2.F32 R5, -RZ, R79.H1_H1 ;  /* 0x3000004fff057230 */ /* 0x000fe40000004100 */
        /* <DEDUP_REMOVED lines=12> */
[----:B------:R-:W-:Y:S02]  /*8380*/  F2FP.F16.F32.PACK_AB R27, R35, R30 ;  /* 0x0000001e231b723e */ /* 0x000fe400000000ff */
[----:B------:R-:W-:Y:S02]  /*8390*/  MOV R0, UR40 ;  /* 0x0000002800007c02 */ /* 0x000fe40008000f00 */
[----:B------:R-:W-:Y:S01]  /*83a0*/  LEA R2, R65, UR50, 0x3 ;  /* 0x0000003241027c11 */ /* 0x000fe2000f8e18ff */
[----:B------:R1:W-:Y:S01]  /*83b0*/  STS.128 [R112+0x4030], R24 ;  /* 0x0040301870007388 */ /* 0x0003e20000000c00 */
[----:B------:R-:W-:Y:S02]  /*83c0*/  @P6 LEA R0, R0, UR50, 0x3 ;  /* 0x0000003200006c11 */ /* 0x000fe4000f8e18ff */
[----:B------:R-:W-:Y:S02]  /*83d0*/  @P6 SHF.L.U32 R3, R99, 0x1f, RZ ;  /* 0x0000001f63036819 */ /* 0x000fe400000006ff */
[----:B------:R-:W-:Y:S01]  /*83e0*/  @P6 IADD3 R0, PT, PT, R0, 0xe0, RZ ;  /* 0x000000e000006810 */ /* 0x000fe20007ffe0ff */
[----:B------:R-:W-:Y:S01]  /*83f0*/  @!PT LDS RZ, [RZ] ;  /* 0x00000000fffff984 */ /* 0x000fe20000000800 */
[----:B------:R-:W-:Y:S01]  /*8400*/  @!PT LDS RZ, [RZ] ;  /* 0x00000000fffff984 */ /* 0x000fe20000000800 */
[----:B------:R-:W-:Y:S01]  /*8410*/  @!PT LDS RZ, [RZ] ;  /* 0x00000000fffff984 */ /* 0x000fe20000000800 */
[----:B------:R-:W-:Y:S01]  /*8420*/  @!PT LDS RZ, [RZ] ;  /* 0x00000000fffff984 */ /* 0x000fe20000000800 */
[----:B------:R2:W-:Y:S06]  /*8430*/  MEMBAR.ALL.CTA ;  /* 0x0000000000007992 */ /* 0x0005ec0000008000 */
[----:B--2---:R-:W2:Y:S01]  /*8440*/  FENCE.VIEW.ASYNC.S ;  /* 0x00000000000073c6 */ /* 0x004ea20000000000 */
[----:B------:R-:W-:Y:S01]  /*8450*/  @P6 PRMT R0, R113, 0x654, R0 ;  /* 0x0000065471006816 */ /* 0x000fe20000000000 */
[----:B--2---:R-:W-:Y:S06]  /*8460*/  BAR.SYNC.DEFER_BLOCKING 0x1, 0x80 ;  /* 0x0042000000007b1d */ /* 0x004fec0000010000 */
        /* <DEDUP_REMOVED lines=10> */
[----:B--2---:R-:W-:Y:S04]  /*8510*/  DEPBAR.LE SB0, 0x1 ;  /* 0x000080400000791a */ /* 0x004fe80000000000 */
.L_x_117:
[----:B------:R-:W-:Y:S05]  /*8520*/  BSYNC.RECONVERGENT B0 ;  /* 0x0000000000007941 */ /* 0x000fea0003800200 */
.L_x_116:
[----:B------:R-:W-:Y:S01]  /*8530*/  BAR.SYNC.DEFER_BLOCKING 0x1, 0x80 ;  /* 0x0042000000007b1d */ /* 0x000fe20000010000 */
[----:B------:R-:W-:Y:S04]  /*8540*/  UIADD3 UR56, UPT, UPT, UR40, 0x1, URZ ;  /* 0x0000000128387890 */ /* 0x000fe8000fffe0ff */
[----:B------:R-:W-:Y:S04]  /*8550*/  UISETP.NE.AND UP0, UPT, UR56, 0x4, UPT ;  /* 0x000000043800788c */ /* 0x000fe8000bf05270 */
[----:B------:R-:W-:Y:S01]  /*8560*/  USEL UR56, UR56, URZ, UP0 ;  /* 0x000000ff38387287 */ /* 0x000fe20008000000 */
[----:B------:R2:W-:Y:S01]  /*8570*/  @P6 SYNCS.ARRIVE.TRANS64.RED.A1T0 RZ, [R0+URZ], RZ ;  /* 0x000000ff00ff69a7 */ /* 0x0005e200081004ff */
[----:B------:R-:W-:Y:S01]  /*8580*/  BSSY B1, `(.L_x_118) ;  /* 0x0000017000017945 */ /* 0x000fe20003800000 */
[----:B------:R-:W4:Y:S02]  /*8590*/  @P6 SYNCS.PHASECHK.TRANS64.TRYWAIT P0, [R2+URZ+0xc0], R3 ;  /* 0x0000c003020065a7 */ /* 0x000f2400080011ff */
[----:B----4-:R-:W-:Y:S01]  /*85a0*/  @P6 SEL R66, RZ, 0x1, !P0 ;  /* 0x00000001ff426807 */ /* 0x010fe20004000000 */
[----:B--2---:R-:W-:Y:S06]  /*85b0*/  @!P6 BRA `(.L_x_119) ;  /* 0x00000000004ce947 */ /* 0x004fec0003800000 */
        /* <DEDUP_REMOVED lines=10> */
[----:B------:R-:W2:Y:S02]  /*8660*/  SYNCS.PHASECHK.TRANS64.TRYWAIT P0, [R2+URZ+0xc0], R5 ;  /* 0x0000c005020075a7 */ /* 0x000ea400080011ff */
[----:B--2---:R-:W-:Y:S05]  /*8670*/  @!P0 BRA `(.L_x_122) ;  /* 0x0000001800bc8947 */ /* 0x004fea0003800000 */
.L_x_121:
[----:B------:R-:W-:Y:S05]  /*8680*/  BSYNC B0 ;  /* 0x0000000000007941 */ /* 0x000fea0003800000 */
.L_x_120:
[----:B------:R-:W-:Y:S11]  /*8690*/  ISETP.NE.AND P0, PT, R67, RZ, PT ;  /* 0x000000ff4300720c */ /* 0x000ff60003f05270 */
[----:B------:R-:W-:Y:S02]  /*86a0*/  @!UPT UIADD3 URZ, UPT, UPT, URZ, URZ, URZ ;  /* 0x000000fffffff290 */ /* 0x000fe4000fffe0ff */
[----:B------:R4:W1:Y:S04]  /*86b0*/  @P0 LDS.128 R56, [R4] ;  /* 0x0000000004380984 */ /* 0x0008680000000c00 */
[----:B------:R4:W1:Y:S04]  /*86c0*/  @P0 LDS.128 R60, [R3+0x10] ;  /* 0x00001000033c0984 */ /* 0x0008680000000c00 */
[----:B------:R4:W1:Y:S04]  /*86d0*/  @P0 LDS.128 R68, [R0+0x20] ;  /* 0x0000200000440984 */ /* 0x0008680000000c00 */
[----:B------:R4:W1:Y:S02]  /*86e0*/  @P0 LDS.128 R76, [R65+0x30] ;  /* 0x00003000414c0984 */ /* 0x0008640000000c00 */
.L_x_119:
[----:B------:R-:W-:Y:S05]  /*86f0*/  BSYNC B1 ;  /* 0x0000000000017941 */ /* 0x000fea0003800000 */
.L_x_118:
[----:B----4-:R-:W-:Y:S05]  /*8700*/  VIADD R0, R48, 0x60 ;  /* 0x0000006030007836 */ /* 0x010fea0000000000 */
[----:B------:R-:W-:Y:S04]  /*8710*/  SHF.R.U32.HI R0, RZ, 0x15, R0 ;  /* 0x00000015ff007819 */ /* 0x000fe80000011600 */
[----:B------:R-:W-:Y:S11]  /*8720*/  LOP3.LUT P0, RZ, R0, 0x3, R103, 0x48, !PT ;  /* 0x0000000300ff7812 */ /* 0x000ff60007804867 */
[----:B------:R-:W-:Y:S02]  /*8730*/  @!UPT UIADD3 URZ, UPT, UPT, URZ, URZ, URZ ;  /* 0x000000fffffff290 */ /* 0x000fe4000fffe0ff */
[----:B------:R-:W-:Y:S05]  /*8740*/  @!P0 BRA `(.L_x_123) ;  /* 0x0000000000408947 */ /* 0x000fea0003800000 */
[----:B------:R-:W4:Y:S01]  /*8750*/  LDCU.64 UR8, c[0x4][0x70] ;  /* 0x01000e00ff0877ac */ /* 0x000f220008000a00 */
[----:B------:R-:W-:Y:S01]  /*8760*/  MOV R3, 0x0 ;  /* 0x0000000000037802 */ /* 0x000fe20000000f00 */
[----:B------:R-:W-:Y:S02]  /*8770*/  HFMA2 R12, -RZ, RZ, 0, 5.9604644775390625e-08 ;  /* 0x00000001ff0c7431 */ /* 0x000fe400000001ff */
[----:B-1----:R-:W-:Y:S02]  /*8780*/  IMAD.MOV.U32 R8, RZ, RZ, 0x192 ;  /* 0x00000192ff087424 */ /* 0x002fe400078e00ff */
[----:B------:R-:W-:Y:S01]  /*8790*/  IMAD.MOV.U32 R13, RZ, RZ, RZ ;  /* 0x000000ffff0d7224 */ /* 0x000fe200078e00ff */
[----:B------:R-:W1:Y:S01]  /*87a0*/  LDCU.64 UR6, c[0x4][0x78] ;  /* 0x01000f00ff0677ac */ /* 0x000e620008000a00 */
[----:B--2---:R-:W2:Y:S01]  /*87b0*/  LDC.64 R2, c[0x4][R3] ;  /* 0x0100000003027b82 */ /* 0x004ea20000000a00 */
[----:B------:R-:W5:Y:S01]  /*87c0*/  LDCU.64 UR4, c[0x4][0x10] ;  /* 0x01000200ff0477ac */ /* 0x000f620008000a00 */
[----:B----4-:R-:W-:Y:S01]  /*87d0*/  MOV R5, UR9 ;  /* 0x0000000900057c02 */ /* 0x010fe20008000f00 */
[----:B------:R-:W-:Y:S01]  /*87e0*/  IMAD.U32 R4, RZ, RZ, UR8 ;  /* 0x00000008ff047e24 */ /* 0x000fe2000f8e00ff */
[----:B-1----:R-:W-:Y:S01]  /*87f0*/  MOV R7, UR7 ;  /* 0x0000000700077c02 */ /* 0x002fe20008000f00 */
[----:B------:R-:W-:Y:S01]  /*8800*/  IMAD.U32 R6, RZ, RZ, UR6 ;  /* 0x00000006ff067e24 */ /* 0x000fe2000f8e00ff */
[----:B-----5:R-:W-:Y:S01]  /*8810*/  MOV R11, UR5 ;  /* 0x00000005000b7c02 */ /* 0x020fe20008000f00 */
[----:B------:R-:W-:Y:S02]  /*8820*/  IMAD.U32 R10, RZ, RZ, UR4 ;  /* 0x00000004ff0a7e24 */ /* 0x000fe4000f8e00ff */
[----:B------:R-:W-:Y:S07]  /*8830*/  LEPC R20, `(.L_x_123) ;  /* 0x000000001014794e */ /* 0x000fee0000000000 */
[----:B--23--:R-:W-:Y:S05]  /*8840*/  CALL.ABS.NOINC R2 ;  /* 0x0000000002007343 */ /* 0x00cfea0003c00000 */
.L_x_123:
[----:B------:R-:W-:Y:S01]  /*8850*/  ISETP.NE.AND P0, PT, R102, RZ, PT ;  /* 0x000000ff6600720c */ /* 0x000fe20003f05270 */
[----:B------:R-:W-:Y:S05]  /*8860*/  WARPSYNC.ALL ;  /* 0x0000000000007948 */ /* 0x000fea0003800000 */
[----:B------:R-:W-:Y:S01]  /*8870*/  R2UR UR4, R48 ;  /* 0x00000000300472ca */ /* 0x000fe200000e0000 */
[--C-:B-1----:R-:W-:Y:S01]  /*8880*/  HADD2.F32 R0, -RZ, R56.reuse.H0_H0 ;  /* 0x20000038ff007230 */ /* 0x102fe20000004100 */
[----:B------:R-:W-:Y:S01]  /*8890*/  R2UR UR5, R64 ;  /* 0x00000000400572ca */ /* 0x000fe200000e0000 */
[----:B--2---:R-:W-:Y:S01]  /*88a0*/  HADD2.F32 R2, -RZ, R56.H1_H1 ;  /* 0x30000038ff027230 */ /* 0x004fe20000004100 */
[----:B------:R-:W-:Y:S01]  /*88b0*/  BSSY.RECONVERGENT B0, `(.L_x_124) ;  /* 0x000008a000007945 */ /* 0x000fe20003800200 */
[--C-:B------:R-:W-:Y:S02]  /*88c0*/  HADD2.F32 R3, -RZ, R57.reuse.H0_H0 ;  /* 0x20000039ff037230 */ /* 0x100fe40000004100 */
[----:B------:R-:W-:Y:S02]  /*88d0*/  HADD2.F32 R48, -RZ, R57.H1_H1 ;  /* 0x30000039ff307230 */ /* 0x000fe40000004100 */
[--C-:B------:R-:W-:Y:S02]  /*88e0*/  HADD2.F32 R50, -RZ, R58.reuse.H0_H0 ;  /* 0x2000003aff327230 */ /* 0x100fe40000004100 */
[----:B------:R-:W-:Y:S02]  /*88f0*/  HADD2.F32 R51, -RZ, R58.H1_H1 ;  /* 0x3000003aff337230 */ /* 0x000fe40000004100 */
[----:B------:R-:W1:Y:S01]  /*8900*/  LDTM.x32 R4, tmem[UR4+0x60] ;  /* 0x00006004000479ee */ /* 0x000e6200082c0000 */
[----:B------:R-:W-:Y:S01]  /*8910*/  NOP ;  /* 0x0000000000007918 */ /* 0x000fe20000000000 */
[----:B------:R-:W-:Y:S01]  /*8920*/  UIADD3 UR5, UPT, UPT, UR5, 0x130, URZ ;  /* 0x0000013005057890 */ /* 0x000fe2000fffe0ff */
[--C-:B------:R-:W-:Y:S02]  /*8930*/  HADD2.F32 R52, -RZ, R59.reuse.H0_H0 ;  /* 0x2000003bff347230 */ /* 0x100fe40000004100 */
[----:B------:R-:W-:Y:S01]  /*8940*/  HADD2.F32 R53, -RZ, R59.H1_H1 ;  /* 0x3000003bff357230 */ /* 0x000fe20000004100 */
[----:B------:R-:W-:Y:S01]  /*8950*/  UPRMT UR5, UR45, 0x654, UR5 ;  /* 0x000006542d057896 */ /* 0x000fe20008000005 */
[--C-:B------:R-:W-:Y:S02]  /*8960*/  HADD2.F32 R54, -RZ, R60.reuse.H0_H0 ;  /* 0x2000003cff367230 */ /* 0x100fe40000004100 */
[----:B------:R-:W-:Y:S02]  /*8970*/  HADD2.F32 R55, -RZ, R60.H1_H1 ;  /* 0x3000003cff377230 */ /* 0x000fe40000004100 */
[--C-:B------:R-:W-:Y:S02]  /*8980*/  HADD2.F32 R56, -RZ, R61.reuse.H0_H0 ;  /* 0x2000003dff387230 */ /* 0x100fe40000004100 */
[----:B------:R-:W-:Y:S02]  /*8990*/  HADD2.F32 R57, -RZ, R61.H1_H1 ;  /* 0x3000003dff397230 */ /* 0x000fe40000004100 */
[----:B-1----:R-:W-:Y:S01]  /*89a0*/  SYNCS.ARRIVE.TRANS64.RED.A1T0 RZ, [UR5], RZ ;  /* 0x000000ffffff79a7 */ /* 0x002fe20008100405 */
[--C-:B------:R-:W-:Y:S02]  /*89b0*/  HADD2.F32 R58, -RZ, R62.reuse.H0_H0 ;  /* 0x2000003eff3a7230 */ /* 0x100fe40000004100 */
[----:B------:R-:W-:Y:S02]  /*89c0*/  HADD2.F32 R59, -RZ, R62.H1_H1 ;  /* 0x3000003eff3b7230 */ /* 0x000fe40000004100 */
[--C-:B------:R-:W-:Y:S02]  /*89d0*/  HADD2.F32 R60, -RZ, R63.reuse.H0_H0 ;  /* 0x2000003fff3c7230 */ /* 0x100fe40000004100 */
[----:B------:R-:W-:Y:S02]  /*89e0*/  HADD2.F32 R61, -RZ, R63.H1_H1 ;  /* 0x3000003fff3d7230 */ /* 0x000fe40000004100 */
[C---:B------:R-:W-:Y:S01]  /*89f0*/  FMUL R4, R47.reuse, R4 ;  /* 0x000000042f047220 */ /* 0x040fe20000400000 */
[C---:B------:R-:W-:Y:S01]  /*8a00*/  FMUL R5, R47.reuse, R5 ;  /* 0x000000052f057220 */ /* 0x040fe20000400000 */
[C---:B------:R-:W-:Y:S01]  /*8a10*/  FMUL R6, R47.reuse, R6 ;  /* 0x000000062f067220 */ /* 0x040fe20000400000 */
[----:B------:R-:W-:Y:S01]  /*8a20*/  FMUL R7, R47, R7 ;  /* 0x000000072f077220 */ /* 0x000fe20000400000 */
[C---:B------:R-:W-:Y:S01]  /*8a30*/  FFMA R4, R49.reuse, R0, R4 ;  /* 0x0000000031047223 */ /* 0x040fe20000000004 */
[C---:B------:R-:W-:Y:S01]  /*8a40*/  FFMA R5, R49.reuse, R2, R5 ;  /* 0x0000000231057223 */ /* 0x040fe20000000005 */
[C---:B------:R-:W-:Y:S01]  /*8a50*/  FFMA R6, R49.reuse, R3, R6 ;  /* 0x0000000331067223 */ /* 0x040fe20000000006 */
[----:B------:R-:W-:Y:S01]  /*8a60*/  FFMA R7, R49, R48, R7 ;  /* 0x0000003031077223 */ /* 0x000fe20000000007 */
[C---:B------:R-:W-:Y:S01]  /*8a70*/  FMUL R8, R47.reuse, R8 ;  /* 0x000000082f087220 */ /* 0x040fe20000400000 */
[----:B------:R-:W-:Y:S01]  /*8a80*/  FMUL R9, R47, R9 ;  /* 0x000000092f097220 */ /* 0x000fe20000400000 */
[----:B------:R-:W-:Y:S01]  /*8a90*/  F2FP.F16.F32.PACK_AB R4, R5, R4 ;  /* 0x000000040504723e */ /* 0x000fe200000000ff */
[----:B------:R-:W-:Y:S01]  /*8aa0*/  FMUL R0, R47, R10 ;  /* 0x0000000a2f007220 */ /* 0x000fe20000400000 */
[----:B------:R-:W-:Y:S01]  /*8ab0*/  F2FP.F16.F32.PACK_AB R5, R7, R6 ;  /* 0x000000060705723e */ /* 0x000fe200000000ff */
[C---:B------:R-:W-:Y:S01]  /*8ac0*/  FFMA R8, R49.reuse, R50, R8 ;  /* 0x0000003231087223 */ /* 0x040fe20000000008 */
[C---:B------:R-:W-:Y:S01]  /*8ad0*/  FFMA R9, R49.reuse, R51, R9 ;  /* 0x0000003331097223 */ /* 0x040fe20000000009 */
[----:B------:R-:W-:Y:S01]  /*8ae0*/  FFMA R0, R49, R52, R0 ;  /* 0x0000003431007223 */ /* 0x000fe20000000000 */
[C---:B------:R-:W-:Y:S01]  /*8af0*/  FMUL R2, R47.reuse, R11 ;  /* 0x0000000b2f027220 */ /* 0x040fe20000400000 */
[C---:B------:R-:W-:Y:S01]  /*8b00*/  FMUL R3, R47.reuse, R12 ;  /* 0x0000000c2f037220 */ /* 0x040fe20000400000 */
[----:B------:R-:W-:Y:S01]  /*8b10*/  FMUL R10, R47, R13 ;  /* 0x0000000d2f0a7220 */ /* 0x000fe20000400000 */
[----:B------:R-:W-:Y:S01]  /*8b20*/  F2FP.F16.F32.PACK_AB R6, R9, R8 ;  /* 0x000000080906723e */ /* 0x000fe200000000ff */
[C---:B------:R-:W-:Y:S01]  /*8b30*/  FFMA R2, R49.reuse, R53, R2 ;  /* 0x0000003531027223 */ /* 0x040fe20000000002 */
[C---:B------:R-:W-:Y:S01]  /*8b40*/  FFMA R3, R49.reuse, R54, R3 ;  /* 0x0000003631037223 */ /* 0x040fe20000000003 */
[----:B------:R-:W-:Y:S01]  /*8b50*/  FFMA R10, R49, R55, R10 ;  /* 0x00000037310a7223 */ /* 0x000fe2000000000a */
[C---:B------:R-:W-:Y:S01]  /*8b60*/  FMUL R11, R47.reuse, R14 ;  /* 0x0000000e2f0b7220 */ /* 0x040fe20000400000 */
        /* <DEDUP_REMOVED lines=8> */
[----:B------:R-:W-:Y:S01]  /*8bf0*/  F2FP.F16.F32.PACK_AB R7, R2, R0 ;  /* 0x000000000207723e */ /* 0x000fe200000000ff */
[----:B------:R-:W-:Y:S01]  /*8c00*/  FFMA R12, R49, R58, R12 ;  /* 0x0000003a310c7223 */ /* 0x000fe2000000000c */
[----:B------:R-:W-:Y:S02]  /*8c10*/  HADD2.F32 R63, -RZ, R68.H1_H1 ;  /* 0x30000044ff3f7230 */ /* 0x000fe40000004100 */
[----:B------:R-:W-:Y:S01]  /*8c20*/  FMUL R16, R47, R20 ;  /* 0x000000142f107220 */ /* 0x000fe20000400000 */
[----:B------:R-:W-:Y:S01]  /*8c30*/  FFMA R13, R49, R59, R13 ;  /* 0x0000003b310d7223 */ /* 0x000fe2000000000d */
[----:B------:R1:W-:Y:S01]  /*8c40*/  STS.128 [R100+0x6000], R4 ;  /* 0x0060000464007388 */ /* 0x0003e20000000c00 */
[--C-:B------:R-:W-:Y:S02]  /*8c50*/  HADD2.F32 R64, -RZ, R69.reuse.H0_H0 ;  /* 0x20000045ff407230 */ /* 0x100fe40000004100 */
[----:B------:R-:W-:Y:S01]  /*8c60*/  FMUL R17, R47, R21 ;  /* 0x000000152f117220 */ /* 0x000fe20000400000 */
[----:B------:R-:W-:Y:S01]  /*8c70*/  FFMA R14, R49, R60, R14 ;  /* 0x0000003c310e7223 */ /* 0x000fe2000000000e */
[----:B------:R-:W-:Y:S02]  /*8c80*/  HADD2.F32 R65, -RZ, R69.H1_H1 ;  /* 0x30000045ff417230 */ /* 0x000fe40000004100 */
[----:B------:R-:W-:Y:S01]  /*8c90*/  FMUL R18, R47, R22 ;  /* 0x000000162f127220 */ /* 0x000fe20000400000 */
[----:B------:R-:W-:Y:S01]  /*8ca0*/  FFMA R19, R49, R61, R19 ;  /* 0x0000003d31137223 */ /* 0x000fe20000000013 */
        /* <DEDUP_REMOVED lines=11> */
[----:B------:R-:W-:Y:S01]  /*8d60*/  F2FP.F16.F32.PACK_AB R8, R10, R3 ;  /* 0x000000030a08723e */ /* 0x000fe200000000ff */
[----:B------:R-:W-:Y:S01]  /*8d70*/  FFMA R23, R49, R65, R23 ;  /* 0x0000004131177223 */ /* 0x000fe20000000017 */
[----:B------:R-:W-:Y:S01]  /*8d80*/  F2FP.F16.F32.PACK_AB R9, R15, R11 ;  /* 0x0000000b0f09723e */ /* 0x000fe200000000ff */
[--C-:B------:R-:W-:Y:S02]  /*8d90*/  HADD2.F32 R70, -RZ, R76.reuse.H0_H0 ;  /* 0x2000004cff467230 */ /* 0x100fe40000004100 */
[----:B------:R-:W-:Y:S01]  /*8da0*/  FMUL R27, R47, R27 ;  /* 0x0000001b2f1b7220 */ /* 0x000fe20000400000 */
[----:B------:R-:W-:Y:S01]  /*8db0*/  F2FP.F16.F32.PACK_AB R10, R13, R12 ;  /* 0x0000000c0d0a723e */ /* 0x000fe200000000ff */
[----:B------:R-:W-:Y:S01]  /*8dc0*/  FFMA R20, R49, R66, R20 ;  /* 0x0000004231147223 */ /* 0x000fe20000000014 */
[----:B------:R-:W-:Y:S01]  /*8dd0*/  F2FP.F16.F32.PACK_AB R11, R19, R14 ;  /* 0x0000000e130b723e */ /* 0x000fe200000000ff */
[----:B------:R-:W-:Y:S02]  /*8de0*/  HADD2.F32 R71, -RZ, R76.H1_H1 ;  /* 0x3000004cff477230 */ /* 0x000fe40000004100 */
[----:B------:R-:W-:Y:S01]  /*8df0*/  FMUL R24, R47, R28 ;  /* 0x0000001c2f187220 */ /* 0x000fe20000400000 */
[----:B------:R-:W-:Y:S01]  /*8e00*/  FFMA R21, R49, R67, R21 ;  /* 0x0000004331157223 */ /* 0x000fe20000000015 */
[--C-:B------:R-:W-:Y:S01]  /*8e10*/  HADD2.F32 R72, -RZ, R77.reuse.H0_H0 ;  /* 0x2000004dff487230 */ /* 0x100fe20000004100 */
[----:B------:R1:W-:Y:S01]  /*8e20*/  STS.128 [R105+0x6010], R8 ;  /* 0x0060100869007388 */ /* 0x0003e20000000c00 */
        /* <DEDUP_REMOVED lines=50> */
.L_x_125:
[----:B------:R-:W-:Y:S05]  /*9150*/  BSYNC.RECONVERGENT B0 ;  /* 0x0000000000007941 */ /* 0x000fea0003800200 */
.L_x_124:
[----:B------:R-:W-:Y:S01]  /*9160*/  BAR.SYNC.DEFER_BLOCKING 0x1, 0x80 ;  /* 0x0042000000007b1d */ /* 0x000fe20000010000 */
[----:B------:R-:W-:Y:S01]  /*9170*/  UISETP.NE.AND UP0, UPT, UR52, -0x4, UPT ;  /* 0xfffffffc3400788c */ /* 0x000fe2000bf05270 */
[----:B------:R-:W-:Y:S08]  /*9180*/  IADD3 R45, PT, PT, R45, 0x1, RZ ;  /* 0x000000012d2d7810 */ /* 0x000ff00007ffe0ff */
[----:B------:R-:W-:Y:S05]  /*9190*/  BRA.U !UP0, `(.L_x_126) ;  /* 0x0000000108247547 */ /* 0x000fea000b800000 */
[----:B------:R-:W-:Y:S01]  /*91a0*/  ISETP.NE.AND P0, PT, R111, RZ, PT ;  /* 0x000000ff6f00720c */ /* 0x000fe20003f05270 */
[----:B------:R-:W-:Y:S01]  /*91b0*/  IMAD.U32 R0, RZ, RZ, UR56 ;  /* 0x00000038ff007e24 */ /* 0x000fe2000f8e00ff */
[----:B------:R-:W-:Y:S04]  /*91c0*/  UIADD3 UR56, UPT, UPT, UR56, 0x1, URZ ;  /* 0x0000000138387890 */ /* 0x000fe8000fffe0ff */
[----:B------:R-:W-:Y:S04]  /*91d0*/  UISETP.NE.AND UP0, UPT, UR56, 0x4, UPT ;  /* 0x000000043800788c */ /* 0x000fe8000bf05270 */
[----:B------:R-:W-:Y:S03]  /*91e0*/  USEL UR56, UR56, URZ, UP0 ;  /* 0x000000ff38387287 */ /* 0x000fe60008000000 */
[----:B------:R-:W-:Y:S05]  /*91f0*/  @P0 LEA R0, R0, UR50, 0x3 ;  /* 0x0000003200000c11 */ /* 0x000fea000f8e18ff */
[----:B------:R-:W-:Y:S05]  /*9200*/  @P0 VIADD R0, R0, 0xe0 ;  /* 0x000000e000000836 */ /* 0x000fea0000000000 */
[----:B------:R-:W-:Y:S04]  /*9210*/  @P0 PRMT R0, R113, 0x654, R0 ;  /* 0x0000065471000816 */ /* 0x000fe80000000000 */
[----:B------:R2:W-:Y:S03]  /*9220*/  @P0 SYNCS.ARRIVE.TRANS64.RED.A1T0 RZ, [R0+URZ], RZ ;  /* 0x000000ff00ff09a7 */ /* 0x0005e600081004ff */
.L_x_126:
[----:B------:R-:W-:Y:S01]  /*9230*/  ISETP.NE.AND P1, PT, R106, RZ, PT ;  /* 0x000000ff6a00720c */ /* 0x000fe20003f25270 */
[----:B------:R-:W-:Y:S01]  /*9240*/  UIADD3 UR52, UPT, UPT, UR52, 0x4, URZ ;  /* 0x0000000434347890 */ /* 0x000fe2000fffe0ff */
[----:B------:R-:W-:Y:S01]  /*9250*/  ISETP.NE.AND P0, PT, R45, 0x2, PT ;  /* 0x000000022d00780c */ /* 0x000fe20003f05270 */
[----:B------:R-:W-:Y:S01]  /*9260*/  UMOV UR57, UR51 ;  /* 0x0000003300397c82 */ /* 0x000fe20008000000 */
[----:B------:R-:W-:Y:S01]  /*9270*/  LOP3.LUT R97, R97, 0x1, RZ, 0x3c, !PT ;  /* 0x0000000161617812 */ /* 0x000fe200078e3cff */
[----:B------:R-:W-:Y:S01]  /*9280*/  IMAD.IADD R14, R43, 0x1, R90 ;  /* 0x000000012b0e7824 */ /* 0x000fe200078e025a */
[----:B--2---:R-:W-:Y:S01]  /*9290*/  SEL R0, RZ, 0x1, P0 ;  /* 0x00000001ff007807 */ /* 0x004fe20000000000 */
[----:B-1----:R-:W-:Y:S01]  /*92a0*/  IMAD.IADD R17, R44, 0x1, R91 ;  /* 0x000000012c117824 */ /* 0x002fe200078e025b */
[----:B------:R-:W-:Y:S02]  /*92b0*/  SEL R45, R45, RZ, P0 ;  /* 0x000000ff2d2d7207 */ /* 0x000fe40000000000 */
[----:B------:R-:W-:Y:S03]  /*92c0*/  LOP3.LUT R98, R98, R0, RZ, 0x3c, !PT ;  /* 0x0000000062627212 */ /* 0x000fe600078e3cff */
[----:B------:R-:W-:Y:S05]  /*92d0*/  @P1 BRA `(.L_x_127) ;  /* 0xffffffc000241947 */ /* 0x000fea000383ffff */
[----:B------:R-:W-:-:S09]  /*92e0*/  UISETP.NE.AND UP0, UPT, UR53, URZ, UPT ;  /* 0x000000ff3500728c */ /* 0x000fd2000bf05270 */
[----:B------:R-:W-:Y:S05]  /*92f0*/  BRA.U !UP0, `(.L_x_128) ;  /* 0x0000000108487547 */ /* 0x000fea000b800000 */
[----:B------:R-:W1:Y:S02]  /*9300*/  LDCU.64 UR4, c[0x0][0x890] ;  /* 0x00011200ff0477ac */ /* 0x000e640008000a00 */
[----:B-1----:R-:W-:-:S04]  /*9310*/  UISETP.NE.U32.AND UP0, UPT, UR4, URZ, UPT ;  /* 0x000000ff0400728c */ /* 0x002fc8000bf05070 */
[----:B------:R-:W-:-:S09]  /*9320*/  UISETP.NE.AND.EX UP0, UPT, UR5, URZ, UPT, UP0 ;  /* 0x000000ff0500728c */ /* 0x000fd2000bf05300 */
[----:B------:R-:W-:Y:S05]  /*9330*/  BRA.U UP0, `(.L_x_129) ;  /* 0x00000001000c7547 */ /* 0x000fea000b800000 */
[----:B------:R-:W-:-:S13]  /*9340*/  FSETP.NEU.AND P0, PT, R49, RZ, PT ;  /* 0x000000ff3100720b */ /* 0x000fda0003f0d000 */
[----:B------:R-:W-:Y:S05]  /*9350*/  @!P0 EXIT ;  /* 0x000000000000894d */ /* 0x000fea0003800000 */
[----:B------:R-:W-:Y:S05]  /*9360*/  BRA `(.L_x_128) ;  /* 0x00000000002c7947 */ /* 0x000fea0003800000 */
.L_x_129:
[----:B------:R-:W-:Y:S01]  /*9370*/  ISETP.NE.AND P0, PT, R110, RZ, PT ;  /* 0x000000ff6e00720c */ /* 0x000fe20003f05270 */
[----:B------:R-:W-:-:S12]  /*9380*/  BSSY.RECONVERGENT B0, `(.L_x_128) ;  /* 0x0000009000007945 */ /* 0x000fd80003800200 */
[----:B------:R-:W-:Y:S05]  /*9390*/  @P0 BRA `(.L_x_130) ;  /* 0x0000000000140947 */ /* 0x000fea0003800000 */
[----:B------:R-:W1:Y:S02]  /*93a0*/  LDCU.64 UR4, c[0x0][0x888] ;  /* 0x00011100ff0477ac */ /* 0x000e640008000a00 */
[----:B-1----:R-:W-:-:S04]  /*93b0*/  ISETP.NE.U32.AND P0, PT, RZ, UR4, PT ;  /* 0x00000004ff007c0c */ /* 0x002fc8000bf05070 */
[----:B------:R-:W-:-:S13]  /*93c0*/  ISETP.NE.AND.EX P0, PT, RZ, UR5, PT, P0 ;  /* 0x00000005ff007c0c */ /* 0x000fda000bf05300 */
[----:B------:R-:W-:Y:S05]  /*93d0*/  @!P0 EXIT ;  /* 0x000000000000894d */ /* 0x000fea0003800000 */
[----:B------:R-:W-:Y:S05]  /*93e0*/  BRA `(.L_x_131) ;  /* 0x0000000000087947 */ /* 0x000fea0003800000 */
.L_x_130:
[----:B------:R-:W-:-:S13]  /*93f0*/  FSETP.NEU.AND P0, PT, R49, RZ, PT ;  /* 0x000000ff3100720b */ /* 0x000fda0003f0d000 */
[----:B------:R-:W-:Y:S05]  /*9400*/  @!P0 EXIT ;  /* 0x000000000000894d */ /* 0x000fea0003800000 */
.L_x_131:
[----:B------:R-:W-:Y:S05]  /*9410*/  BSYNC.RECONVERGENT B0 ;  /* 0x0000000000007941 */ /* 0x000fea0003800200 */
.L_x_128:
[----:B------:R-:W-:Y:S01]  /*9420*/  ULEA UR4, UR56, UR50, 0x3 ;  /* 0x0000003238047291 */ /* 0x000fe2000f8e18ff */
[----:B------:R-:W-:-:S04]  /*9430*/  DEPBAR.LE SB0, 0x0 ;  /* 0x000080000000791a */ /* 0x000fc80000000000 */
[----:B------:R-:W-:-:S04]  /*9440*/  UIADD3 UR4, UPT, UPT, UR4, 0xe0, URZ ;  /* 0x000000e004047890 */ /* 0x000fc8000fffe0ff */
[----:B------:R-:W-:-:S09]  /*9450*/  UPRMT UR4, UR45, 0x654, UR4 ;  /* 0x000006542d047896 */ /* 0x000fd20008000004 */
[----:B------:R-:W-:Y:S01]  /*9460*/  SYNCS.ARRIVE.TRANS64.RED.A1T0 RZ, [UR4], RZ ;  /* 0x000000ffffff79a7 */ /* 0x000fe20008100404 */
[----:B------:R-:W-:Y:S05]  /*9470*/  EXIT ;  /* 0x000000000000794d */ /* 0x000fea0003800000 */
.L_x_20:
[----:B------:R-:W-:Y:S07]  /*9480*/  MOV R2, UR9 ;  /* 0x0000000900027c02 */ /* 0x000fee0008000f00 */
.L_x_132:
[----:B-1----:R1:W2:Y:S02]  /*9490*/  SYNCS.PHASECHK.TRANS64.TRYWAIT P1, [R2+URZ+0x60], R4 ;  /* 0x00006004020075a7 */ /* 0x0022a400080211ff */
[----:B--2---:R-:W-:Y:S05]  /*94a0*/  @!P1 NANOSLEEP.SYNCS 0x989680 ;  /* 0x009896800000995d */ /* 0x004fea0003900000 */
[----:B------:R-:W2:Y:S02]  /*94b0*/  @!P1 SYNCS.PHASECHK.TRANS64 P1, [R2+URZ+0x60], R4 ;  /* 0x00006004020095a7 */ /* 0x000ea400080210ff */
[----:B--2---:R-:W-:Y:S05]  /*94c0*/  @!P1 BRA `(.L_x_132) ;  /* 0xfffffffc00f09947 */ /* 0x004fea000383ffff */
[----:B------:R-:W-:Y:S05]  /*94d0*/  BRA `(.L_x_19) ;  /* 0xffffff8000fc7947 */ /* 0x000fea000383ffff */
.L_x_26:
[----:B------:R-:W-:Y:S07]  /*94e0*/  MOV R2, UR9 ;  /* 0x0000000900027c02 */ /* 0x000fee0008000f00 */
.L_x_133:
[----:B-1----:R1:W2:Y:S02]  /*94f0*/  SYNCS.PHASECHK.TRANS64.TRYWAIT P0, [R2+URZ+0x60], R4 ;  /* 0x00006004020075a7 */ /* 0x0022a400080011ff */
[----:B--2---:R-:W-:Y:S05]  /*9500*/  @!P0 NANOSLEEP.SYNCS 0x989680 ;  /* 0x009896800000895d */ /* 0x004fea0003900000 */
[----:B------:R-:W2:Y:S02]  /*9510*/  @!P0 SYNCS.PHASECHK.TRANS64 P0, [R2+URZ+0x60], R4 ;  /* 0x00006004020085a7 */ /* 0x000ea400080010ff */
[----:B--2---:R-:W-:Y:S05]  /*9520*/  @!P0 BRA `(.L_x_133) ;  /* 0xfffffffc00f08947 */ /* 0x004fea000383ffff */
[----:B------:R-:W-:Y:S05]  /*9530*/  BRA `(.L_x_25) ;  /* 0xffffff8800607947 */ /* 0x000fea000383ffff */
.L_x_30:
[----:B-1----:R-:W-:-:S07]  /*9540*/  MOV R2, UR22 ;  /* 0x0000001600027c02 */ /* 0x002fce0008000f00 */
.L_x_134:
[----:B-1----:R1:W2:Y:S02]  /*9550*/  SYNCS.PHASECHK.TRANS64.TRYWAIT P0, [R2+URZ+0x110], R3 ;  /* 0x00011003020075a7 */ /* 0x0022a400080011ff */
[----:B--2---:R-:W-:Y:S05]  /*9560*/  @!P0 NANOSLEEP.SYNCS 0x989680 ;  /* 0x009896800000895d */ /* 0x004fea0003900000 */
[----:B------:R-:W2:Y:S02]  /*9570*/  @!P0 SYNCS.PHASECHK.TRANS64 P0, [R2+URZ+0x110], R3 ;  /* 0x00011003020085a7 */ /* 0x000ea400080010ff */
[----:B--2---:R-:W-:Y:S05]  /*9580*/  @!P0 BRA `(.L_x_134) ;  /* 0xfffffffc00f08947 */ /* 0x004fea000383ffff */
[----:B------:R-:W-:Y:S05]  /*9590*/  BRA `(.L_x_135) ;  /* 0xffffff8c00207947 */ /* 0x000fea000383ffff */
.L_x_34:
[----:B------:R-:W-:-:S07]  /*95a0*/  MOV R0, UR4 ;  /* 0x0000000400007c02 */ /* 0x000fce0008000f00 */
.L_x_136:
[----:B-1----:R1:W2:Y:S02]  /*95b0*/  SYNCS.PHASECHK.TRANS64.TRYWAIT P0, [R0+URZ], R2 ;  /* 0x00000002000075a7 */ /* 0x0022a400080011ff */
[----:B--2---:R-:W-:Y:S05]  /*95c0*/  @!P0 NANOSLEEP.SYNCS 0x989680 ;  /* 0x009896800000895d */ /* 0x004fea0003900000 */
[----:B------:R-:W2:Y:S02]  /*95d0*/  @!P0 SYNCS.PHASECHK.TRANS64 P0, [R0+URZ], R2 ;  /* 0x00000002000085a7 */ /* 0x000ea400080010ff */
[----:B--2---:R-:W-:Y:S05]  /*95e0*/  @!P0 BRA `(.L_x_136) ;  /* 0xfffffffc00f08947 */ /* 0x004fea000383ffff */
[----:B------:R-:W-:Y:S05]  /*95f0*/  BRA `(.L_x_137) ;  /* 0xffffff9000787947 */ /* 0x000fea000383ffff */
.L_x_35:
[----:B------:R-:W-:-:S07]  /*9600*/  MOV R0, UR4 ;  /* 0x0000000400007c02 */ /* 0x000fce0008000f00 */
.L_x_138:
[----:B-1----:R1:W2:Y:S02]  /*9610*/  SYNCS.PHASECHK.TRANS64.TRYWAIT P0, [R0+URZ], R2 ;  /* 0x00000002000075a7 */ /* 0x0022a400080011ff */
[----:B--2---:R-:W-:Y:S05]  /*9620*/  @!P0 NANOSLEEP.SYNCS 0x989680 ;  /* 0x009896800000895d */ /* 0x004fea0003900000 */
[----:B------:R-:W2:Y:S02]  /*9630*/  @!P0 SYNCS.PHASECHK.TRANS64 P0, [R0+URZ], R2 ;  /* 0x00000002000085a7 */ /* 0x000ea400080010ff */
[----:B--2---:R-:W-:Y:S05]  /*9640*/  @!P0 BRA `(.L_x_138) ;  /* 0xfffffffc00f08947 */ /* 0x004fea000383ffff */
[----:B------:R-:W-:Y:S05]  /*9650*/  BRA `(.L_x_139) ;  /* 0xffffff9000887947 */ /* 0x000fea000383ffff */
.L_x_36:
[----:B------:R-:W-:-:S07]  /*9660*/  MOV R0, UR4 ;  /* 0x0000000400007c02 */ /* 0x000fce0008000f00 */
.L_x_140:
[----:B-1----:R1:W2:Y:S02]  /*9670*/  SYNCS.PHASECHK.TRANS64.TRYWAIT P0, [R0+URZ], R2 ;  /* 0x00000002000075a7 */ /* 0x0022a400080011ff */
[----:B--2---:R-:W-:Y:S05]  /*9680*/  @!P0 NANOSLEEP.SYNCS 0x989680 ;  /* 0x009896800000895d */ /* 0x004fea0003900000 */
[----:B------:R-:W2:Y:S02]  /*9690*/  @!P0 SYNCS.PHASECHK.TRANS64 P0, [R0+URZ], R2 ;  /* 0x00000002000085a7 */ /* 0x000ea400080010ff */
[----:B--2---:R-:W-:Y:S05]  /*96a0*/  @!P0 BRA `(.L_x_140) ;  /* 0xfffffffc00f08947 */ /* 0x004fea000383ffff */
[----:B------:R-:W-:Y:S05]  /*96b0*/  BRA `(.L_x_141) ;  /* 0xffffff9000987947 */ /* 0x000fea000383ffff */
.L_x_37:
[----:B------:R-:W-:-:S07]  /*96c0*/  MOV R0, UR4 ;  /* 0x0000000400007c02 */ /* 0x000fce0008000f00 */
.L_x_142:
[----:B-1----:R1:W2:Y:S02]  /*96d0*/  SYNCS.PHASECHK.TRANS64.TRYWAIT P0, [R0+URZ], R2 ;  /* 0x00000002000075a7 */ /* 0x0022a400080011ff */
[----:B--2---:R-:W-:Y:S05]  /*96e0*/  @!P0 NANOSLEEP.SYNCS 0x989680 ;  /* 0x009896800000895d */ /* 0x004fea0003900000 */
[----:B------:R-:W2:Y:S02]  /*96f0*/  @!P0 SYNCS.PHASECHK.TRANS64 P0, [R0+URZ], R2 ;  /* 0x00000002000085a7 */ /* 0x000ea400080010ff */
[----:B--2---:R-:W-:Y:S05]  /*9700*/  @!P0 BRA `(.L_x_142) ;  /* 0xfffffffc00f08947 */ /* 0x004fea000383ffff */
[----:B------:R-:W-:Y:S05]  /*9710*/  BRA `(.L_x_143) ;  /* 0xffffff9000a87947 */ /* 0x000fea000383ffff */
.L_x_38:
[----:B------:R-:W-:-:S07]  /*9720*/  MOV R0, UR4 ;  /* 0x0000000400007c02 */ /* 0x000fce0008000f00 */
.L_x_144:
[----:B-1----:R1:W2:Y:S02]  /*9730*/  SYNCS.PHASECHK.TRANS64.TRYWAIT P0, [R0+URZ], R2 ;  /* 0x00000002000075a7 */ /* 0x0022a400080011ff */
[----:B--2---:R-:W-:Y:S05]  /*9740*/  @!P0 NANOSLEEP.SYNCS 0x989680 ;  /* 0x009896800000895d */ /* 0x004fea0003900000 */
[----:B------:R-:W2:Y:S02]  /*9750*/  @!P0 SYNCS.PHASECHK.TRANS64 P0, [R0+URZ], R2 ;  /* 0x00000002000085a7 */ /* 0x000ea400080010ff */
[----:B--2---:R-:W-:Y:S05]  /*9760*/  @!P0 BRA `(.L_x_144) ;  /* 0xfffffffc00f08947 */ /* 0x004fea000383ffff */
[----:B------:R-:W-:Y:S05]  /*9770*/  BRA `(.L_x_145) ;  /* 0xffffff9000b87947 */ /* 0x000fea000383ffff */
.L_x_39:
[----:B------:R-:W-:-:S07]  /*9780*/  MOV R0, UR4 ;  /* 0x0000000400007c02 */ /* 0x000fce0008000f00 */
.L_x_146:
[----:B-1----:R1:W2:Y:S02]  /*9790*/  SYNCS.PHASECHK.TRANS64.TRYWAIT P0, [R0+URZ], R2 ;  /* 0x00000002000075a7 */ /* 0x0022a400080011ff */
[----:B--2---:R-:W-:Y:S05]  /*97a0*/  @!P0 NANOSLEEP.SYNCS 0x989680 ;  /* 0x009896800000895d */ /* 0x004fea0003900000 */
[----:B------:R-:W2:Y:S02]  /*97b0*/  @!P0 SYNCS.PHASECHK.TRANS64 P0, [R0+URZ], R2 ;  /* 0x00000002000085a7 */ /* 0x000ea400080010ff */
[----:B--2---:R-:W-:Y:S05]  /*97c0*/  @!P0 BRA `(.L_x_146) ;  /* 0xfffffffc00f08947 */ /* 0x004fea000383ffff */
[----:B------:R-:W-:Y:S05]  /*97d0*/  BRA `(.L_x_147) ;  /* 0xffffff9000c87947 */ /* 0x000fea000383ffff */
.L_x_40:
[----:B------:R-:W-:-:S07]  /*97e0*/  MOV R0, UR4 ;  /* 0x0000000400007c02 */ /* 0x000fce0008000f00 */
.L_x_148:
[----:B-1----:R1:W2:Y:S02]  /*97f0*/  SYNCS.PHASECHK.TRANS64.TRYWAIT P0, [R0+URZ], R2 ;  /* 0x00000002000075a7 */ /* 0x0022a400080011ff */
[----:B--2---:R-:W-:Y:S05]  /*9800*/  @!P0 NANOSLEEP.SYNCS 0x989680 ;  /* 0x009896800000895d */ /* 0x004fea0003900000 */
[----:B------:R-:W2:Y:S02]  /*9810*/  @!P0 SYNCS.PHASECHK.TRANS64 P0, [R0+URZ], R2 ;  /* 0x00000002000085a7 */ /* 0x000ea400080010ff */
[----:B--2---:R-:W-:Y:S05]  /*9820*/  @!P0 BRA `(.L_x_148) ;  /* 0xfffffffc00f08947 */ /* 0x004fea000383ffff */
[----:B------:R-:W-:Y:S05]  /*9830*/  BRA `(.L_x_149) ;  /* 0xffffff9000d87947 */ /* 0x000fea000383ffff */
.L_x_41:
[----:B------:R-:W-:-:S07]  /*9840*/  MOV R0, UR4 ;  /* 0x0000000400007c02 */ /* 0x000fce0008000f00 */
.L_x_150:
[----:B-1----:R1:W2:Y:S02]  /*9850*/  SYNCS.PHASECHK.TRANS64.TRYWAIT P0, [R0+URZ], R2 ;  /* 0x00000002000075a7 */ /* 0x0022a400080011ff */
[----:B--2---:R-:W-:Y:S05]  /*9860*/  @!P0 NANOSLEEP.SYNCS 0x989680 ;  /* 0x009896800000895d */ /* 0x004fea0003900000 */
[----:B------:R-:W2:Y:S02]  /*9870*/  @!P0 SYNCS.PHASECHK.TRANS64 P0, [R0+URZ], R2 ;  /* 0x00000002000085a7 */ /* 0x000ea400080010ff */
[----:B--2---:R-:W-:Y:S05]  /*9880*/  @!P0 BRA `(.L_x_150) ;  /* 0xfffffffc00f08947 */ /* 0x004fea000383ffff */
[----:B------:R-:W-:Y:S05]  /*9890*/  BRA `(.L_x_151) ;  /* 0xffffff9000e87947 */ /* 0x000fea000383ffff */
.L_x_42:
[----:B------:R-:W-:-:S07]  /*98a0*/  MOV R0, UR4 ;  /* 0x0000000400007c02 */ /* 0x000fce0008000f00 */
.L_x_152:
[----:B-1----:R1:W2:Y:S02]  /*98b0*/  SYNCS.PHASECHK.TRANS64.TRYWAIT P0, [R0+URZ], R2 ;  /* 0x00000002000075a7 */ /* 0x0022a400080011ff */
[----:B--2---:R-:W-:Y:S05]  /*98c0*/  @!P0 NANOSLEEP.SYNCS 0x989680 ;  /* 0x009896800000895d */ /* 0x004fea0003900000 */
[----:B------:R-:W2:Y:S02]  /*98d0*/  @!P0 SYNCS.PHASECHK.TRANS64 P0, [R0+URZ], R2 ;  /* 0x00000002000085a7 */ /* 0x000ea400080010ff */
[----:B--2---:R-:W-:Y:S05]  /*98e0*/  @!P0 BRA `(.L_x_152) ;  /* 0xfffffffc00f08947 */ /* 0x004fea000383ffff */
[----:B------:R-:W-:Y:S05]  /*98f0*/  BRA `(.L_x_153) ;  /* 0xffffff9000f87947 */ /* 0x000fea000383ffff */
.L_x_43:
[----:B------:R-:W-:-:S07]  /*9900*/  MOV R0, UR4 ;  /* 0x0000000400007c02 */ /* 0x000fce0008000f00 */
.L_x_154:
[----:B-1----:R1:W2:Y:S02]  /*9910*/  SYNCS.PHASECHK.TRANS64.TRYWAIT P0, [R0+URZ], R2 ;  /* 0x00000002000075a7 */ /* 0x0022a400080011ff */
[----:B--2---:R-:W-:Y:S05]  /*9920*/  @!P0 NANOSLEEP.SYNCS 0x989680 ;  /* 0x009896800000895d */ /* 0x004fea0003900000 */
[----:B------:R-:W2:Y:S02]  /*9930*/  @!P0 SYNCS.PHASECHK.TRANS64 P0, [R0+URZ], R2 ;  /* 0x00000002000085a7 */ /* 0x000ea400080010ff */
[----:B--2---:R-:W-:Y:S05]  /*9940*/  @!P0 BRA `(.L_x_154) ;  /* 0xfffffffc00f08947 */ /* 0x004fea000383ffff */
[----:B------:R-:W-:Y:S05]  /*9950*/  BRA `(.L_x_155) ;  /* 0xffffff9400087947 */ /* 0x000fea000383ffff */
.L_x_44:
[----:B------:R-:W-:-:S07]  /*9960*/  MOV R0, UR4 ;  /* 0x0000000400007c02 */ /* 0x000fce0008000f00 */
.L_x_156:
[----:B-1----:R1:W2:Y:S02]  /*9970*/  SYNCS.PHASECHK.TRANS64.TRYWAIT P0, [R0+URZ], R2 ;  /* 0x00000002000075a7 */ /* 0x0022a400080011ff */
[----:B--2---:R-:W-:Y:S05]  /*9980*/  @!P0 NANOSLEEP.SYNCS 0x989680 ;  /* 0x009896800000895d */ /* 0x004fea0003900000 */
[----:B------:R-:W2:Y:S02]  /*9990*/  @!P0 SYNCS.PHASECHK.TRANS64 P0, [R0+URZ], R2 ;  /* 0x00000002000085a7 */ /* 0x000ea400080010ff */
[----:B--2---:R-:W-:Y:S05]  /*99a0*/  @!P0 BRA `(.L_x_156) ;  /* 0xfffffffc00f08947 */ /* 0x004fea000383ffff */
[----:B------:R-:W-:Y:S05]  /*99b0*/  BRA `(.L_x_157) ;  /* 0xffffff9400187947 */ /* 0x000fea000383ffff */
.L_x_47:
[----:B------:R-:W-:-:S07]  /*99c0*/  MOV R4, UR45 ;  /* 0x0000002d00047c02 */ /* 0x000fce0008000f00 */
.L_x_158:
[----:B-1----:R1:W2:Y:S02]  /*99d0*/  SYNCS.PHASECHK.TRANS64.TRYWAIT P1, [R4+URZ+0x118], R6 ;  /* 0x00011806040075a7 */ /* 0x0022a400080211ff */
[----:B--2---:R-:W-:Y:S05]  /*99e0*/  @!P1 NANOSLEEP.SYNCS 0x989680 ;  /* 0x009896800000995d */ /* 0x004fea0003900000 */
[----:B------:R-:W2:Y:S02]  /*99f0*/  @!P1 SYNCS.PHASECHK.TRANS64 P1, [R4+URZ+0x118], R6 ;  /* 0x00011806040095a7 */ /* 0x000ea400080210ff */
[----:B--2---:R-:W-:Y:S05]  /*9a00*/  @!P1 BRA `(.L_x_158) ;  /* 0xfffffffc00f09947 */ /* 0x004fea000383ffff */
[----:B------:R-:W-:Y:S05]  /*9a10*/  BRA `(.L_x_159) ;  /* 0xffffff9400807947 */ /* 0x000fea000383ffff */
.L_x_48:
[----:B-1----:R-:W-:-:S07]  /*9a20*/  MOV R4, UR45 ;  /* 0x0000002d00047c02 */ /* 0x002fce0008000f00 */
.L_x_160:
[----:B-1----:R1:W2:Y:S02]  /*9a30*/  SYNCS.PHASECHK.TRANS64.TRYWAIT P1, [R4+URZ+0x110], R5 ;  /* 0x00011005040075a7 */ /* 0x0022a400080211ff */
[----:B--2---:R-:W-:Y:S05]  /*9a40*/  @!P1 NANOSLEEP.SYNCS 0x989680 ;  /* 0x009896800000995d */ /* 0x004fea0003900000 */
[----:B------:R-:W2:Y:S02]  /*9a50*/  @!P1 SYNCS.PHASECHK.TRANS64 P1, [R4+URZ+0x110], R5 ;  /* 0x00011005040095a7 */ /* 0x000ea400080210ff */
[----:B--2---:R-:W-:Y:S05]  /*9a60*/  @!P1 BRA `(.L_x_160) ;  /* 0xfffffffc00f09947 */ /* 0x004fea000383ffff */
[----:B------:R-:W-:Y:S05]  /*9a70*/  BRA `(.L_x_161) ;  /* 0xffffff9400887947 */ /* 0x000fea000383ffff */
.L_x_56:
[----:B------:R-:W-:-:S07]  /*9a80*/  MOV R0, UR6 ;  /* 0x0000000600007c02 */ /* 0x000fce0008000f00 */
.L_x_162:
[----:B-1----:R1:W2:Y:S02]  /*9a90*/  SYNCS.PHASECHK.TRANS64.TRYWAIT P0, [R0+URZ+0x110], R4 ;  /* 0x00011004000075a7 */ /* 0x0022a400080011ff */
[----:B--2---:R-:W-:Y:S05]  /*9aa0*/  @!P0 NANOSLEEP.SYNCS 0x989680 ;  /* 0x009896800000895d */ /* 0x004fea0003900000 */
[----:B------:R-:W2:Y:S02]  /*9ab0*/  @!P0 SYNCS.PHASECHK.TRANS64 P0, [R0+URZ+0x110], R4 ;  /* 0x00011004000085a7 */ /* 0x000ea400080010ff */
[----:B--2---:R-:W-:Y:S05]  /*9ac0*/  @!P0 BRA `(.L_x_162) ;  /* 0xfffffffc00f08947 */ /* 0x004fea000383ffff */
[----:B------:R-:W-:Y:S05]  /*9ad0*/  BRA `(.L_x_163) ;  /* 0xffffff9800fc7947 */ /* 0x000fea000383ffff */
.L_x_57:
[----:B------:R-:W-:-:S07]  /*9ae0*/  MOV R4, UR8 ;  /* 0x0000000800047c02 */ /* 0x000fce0008000f00 */
.L_x_164:
[----:B-1----:R1:W2:Y:S02]  /*9af0*/  SYNCS.PHASECHK.TRANS64.TRYWAIT P0, [R4+URZ+0x130], R0 ;  /* 0x00013000040075a7 */ /* 0x0022a400080011ff */
[----:B--2---:R-:W-:Y:S05]  /*9b00*/  @!P0 NANOSLEEP.SYNCS 0x989680 ;  /* 0x009896800000895d */ /* 0x004fea0003900000 */
[----:B------:R-:W2:Y:S02]  /*9b10*/  @!P0 SYNCS.PHASECHK.TRANS64 P0, [R4+URZ+0x130], R0 ;  /* 0x00013000040085a7 */ /* 0x000ea400080010ff */
[----:B--2---:R-:W-:Y:S05]  /*9b20*/  @!P0 BRA `(.L_x_164) ;  /* 0xfffffffc00f08947 */ /* 0x004fea000383ffff */
[----:B------:R-:W-:Y:S05]  /*9b30*/  BRA `(.L_x_165) ;  /* 0xffffff9c00187947 */ /* 0x000fea000383ffff */
.L_x_60:
[----:B-1----:R-:W-:Y:S07]  /*9b40*/  MOV R0, UR7 ;  /* 0x0000000700007c02 */ /* 0x002fee0008000f00 */
.L_x_166:
[----:B-1----:R1:W2:Y:S02]  /*9b50*/  SYNCS.PHASECHK.TRANS64.TRYWAIT P0, [R0+URZ], R5 ;  /* 0x00000005000075a7 */ /* 0x0022a400080011ff */
[----:B--2---:R-:W-:Y:S05]  /*9b60*/  @!P0 NANOSLEEP.SYNCS 0x989680 ;  /* 0x009896800000895d */ /* 0x004fea0003900000 */
[----:B------:R-:W2:Y:S02]  /*9b70*/  @!P0 SYNCS.PHASECHK.TRANS64 P0, [R0+URZ], R5 ;  /* 0x00000005000085a7 */ /* 0x000ea400080010ff */
[----:B--2---:R-:W-:Y:S05]  /*9b80*/  @!P0 BRA `(.L_x_166) ;  /* 0xfffffffc00f08947 */ /* 0x004fea000383ffff */
[----:B------:R-:W-:Y:S05]  /*9b90*/  BRA `(.L_x_59) ;  /* 0xffffff9c003c7947 */ /* 0x000fea000383ffff */
.L_x_63:
[----:B------:R-:W-:-:S07]  /*9ba0*/  MOV R0, UR5 ;  /* 0x0000000500007c02 */ /* 0x000fce0008000f00 */
.L_x_167:
[----:B-1----:R1:W4:Y:S02]  /*9bb0*/  SYNCS.PHASECHK.TRANS64.TRYWAIT P0, [R0+URZ], R2 ;  /* 0x00000002000075a7 */ /* 0x00232400080011ff */
[----:B----4-:R-:W-:Y:S05]  /*9bc0*/  @!P0 NANOSLEEP.SYNCS 0x989680 ;  /* 0x009896800000895d */ /* 0x010fea0003900000 */
[----:B------:R-:W4:Y:S02]  /*9bd0*/  @!P0 SYNCS.PHASECHK.TRANS64 P0, [R0+URZ], R2 ;  /* 0x00000002000085a7 */ /* 0x000f2400080010ff */
[----:B----4-:R-:W-:Y:S05]  /*9be0*/  @!P0 BRA `(.L_x_167) ;  /* 0xfffffffc00f08947 */ /* 0x010fea000383ffff */
[----:B------:R-:W-:Y:S05]  /*9bf0*/  BRA `(.L_x_168) ;  /* 0xffffffa000047947 */ /* 0x000fea000383ffff */
.L_x_64:
[----:B------:R-:W-:-:S07]  /*9c00*/  MOV R0, UR7 ;  /* 0x0000000700007c02 */ /* 0x000fce0008000f00 */
.L_x_169:
[----:B-1----:R1:W4:Y:S02]  /*9c10*/  SYNCS.PHASECHK.TRANS64.TRYWAIT P0, [R0+URZ], R2 ;  /* 0x00000002000075a7 */ /* 0x00232400080011ff */
[----:B----4-:R-:W-:Y:S05]  /*9c20*/  @!P0 NANOSLEEP.SYNCS 0x989680 ;  /* 0x009896800000895d */ /* 0x010fea0003900000 */
[----:B------:R-:W4:Y:S02]  /*9c30*/  @!P0 SYNCS.PHASECHK.TRANS64 P0, [R0+URZ], R2 ;  /* 0x00000002000085a7 */ /* 0x000f2400080010ff */
[----:B----4-:R-:W-:Y:S05]  /*9c40*/  @!P0 BRA `(.L_x_169) ;  /* 0xfffffffc00f08947 */ /* 0x010fea000383ffff */
[----:B------:R-:W-:Y:S05]  /*9c50*/  BRA `(.L_x_170) ;  /* 0xffffffa000107947 */ /* 0x000fea000383ffff */
.L_x_69:
[----:B------:R-:W-:Y:S07]  /*9c60*/  MOV R0, UR22 ;  /* 0x0000001600007c02 */ /* 0x000fee0008000f00 */
.L_x_171:
[----:B--2---:R2:W3:Y:S02]  /*9c70*/  SYNCS.PHASECHK.TRANS64.TRYWAIT P0, [R0+URZ+0x110], R2 ;  /* 0x00011002000075a7 */ /* 0x0044e400080011ff */
[----:B---3--:R-:W-:Y:S05]  /*9c80*/  @!P0 NANOSLEEP.SYNCS 0x989680 ;  /* 0x009896800000895d */ /* 0x008fea0003900000 */
[----:B------:R-:W3:Y:S02]  /*9c90*/  @!P0 SYNCS.PHASECHK.TRANS64 P0, [R0+URZ+0x110], R2 ;  /* 0x00011002000085a7 */ /* 0x000ee400080010ff */
[----:B---3--:R-:W-:Y:S05]  /*9ca0*/  @!P0 BRA `(.L_x_171) ;  /* 0xfffffffc00f08947 */ /* 0x008fea000383ffff */
[----:B------:R-:W-:Y:S05]  /*9cb0*/  BRA `(.L_x_172) ;  /* 0xffffffa400407947 */ /* 0x000fea000383ffff */
.L_x_72:
[----:B------:R-:W-:Y:S07]  /*9cc0*/  MOV R0, UR22 ;  /* 0x0000001600007c02 */ /* 0x000fee0008000f00 */
.L_x_173:
[----:B-1----:R1:W2:Y:S02]  /*9cd0*/  SYNCS.PHASECHK.TRANS64.TRYWAIT P0, [R0+URZ+0x108], R2 ;  /* 0x00010802000075a7 */ /* 0x0022a400080011ff */
[----:B--2---:R-:W-:Y:S05]  /*9ce0*/  @!P0 NANOSLEEP.SYNCS 0x989680 ;  /* 0x009896800000895d */ /* 0x004fea0003900000 */
[----:B------:R-:W2:Y:S02]  /*9cf0*/  @!P0 SYNCS.PHASECHK.TRANS64 P0, [R0+URZ+0x108], R2 ;  /* 0x00010802000085a7 */ /* 0x000ea400080010ff */
[----:B--2---:R-:W-:Y:S05]  /*9d00*/  @!P0 BRA `(.L_x_173) ;  /* 0xfffffffc00f08947 */ /* 0x004fea000383ffff */
[----:B------:R-:W-:Y:S05]  /*9d10*/  BRA `(.L_x_71) ;  /* 0xffffffa800187947 */ /* 0x000fea000383ffff */
.L_x_75:
[----:B------:R-:W-:Y:S07]  /*9d20*/  MOV R0, UR22 ;  /* 0x0000001600007c02 */ /* 0x000fee0008000f00 */
.L_x_174:
[----:B-1----:R1:W2:Y:S02]  /*9d30*/  SYNCS.PHASECHK.TRANS64.TRYWAIT P0, [R0+URZ+0xe0], R14 ;  /* 0x0000e00e000075a7 */ /* 0x0022a400080011ff */
[----:B--2---:R-:W-:Y:S05]  /*9d40*/  @!P0 NANOSLEEP.SYNCS 0x989680 ;  /* 0x009896800000895d */ /* 0x004fea0003900000 */
[----:B------:R-:W2:Y:S02]  /*9d50*/  @!P0 SYNCS.PHASECHK.TRANS64 P0, [R0+URZ+0xe0], R14 ;  /* 0x0000e00e000085a7 */ /* 0x000ea400080010ff */
[----:B--2---:R-:W-:Y:S05]  /*9d60*/  @!P0 BRA `(.L_x_174) ;  /* 0xfffffffc00f08947 */ /* 0x004fea000383ffff */
[----:B------:R-:W-:Y:S05]  /*9d70*/  BRA `(.L_x_175) ;  /* 0xffffffa800d07947 */ /* 0x000fea000383ffff */
.L_x_76:
[----:B------:R-:W-:Y:S07]  /*9d80*/  MOV R0, UR22 ;  /* 0x0000001600007c02 */ /* 0x000fee0008000f00 */
.L_x_176:
[----:B-1----:R1:W2:Y:S02]  /*9d90*/  SYNCS.PHASECHK.TRANS64.TRYWAIT P0, [R0+URZ+0xe8], R14 ;  /* 0x0000e80e000075a7 */ /* 0x0022a400080011ff */
[----:B--2---:R-:W-:Y:S05]  /*9da0*/  @!P0 NANOSLEEP.SYNCS 0x989680 ;  /* 0x009896800000895d */ /* 0x004fea0003900000 */
[----:B------:R-:W2:Y:S02]  /*9db0*/  @!P0 SYNCS.PHASECHK.TRANS64 P0, [R0+URZ+0xe8], R14 ;  /* 0x0000e80e000085a7 */ /* 0x000ea400080010ff */
[----:B--2---:R-:W-:Y:S05]  /*9dc0*/  @!P0 BRA `(.L_x_176) ;  /* 0xfffffffc00f08947 */ /* 0x004fea000383ffff */
[----:B------:R-:W-:Y:S05]  /*9dd0*/  BRA `(.L_x_177) ;  /* 0xffffffac00047947 */ /* 0x000fea000383ffff */
.L_x_77:
[----:B------:R-:W-:Y:S07]  /*9de0*/  MOV R0, UR22 ;  /* 0x0000001600007c02 */ /* 0x000fee0008000f00 */
.L_x_178:
[----:B-1----:R1:W2:Y:S02]  /*9df0*/  SYNCS.PHASECHK.TRANS64.TRYWAIT P0, [R0+URZ+0xf0], R14 ;  /* 0x0000f00e000075a7 */ /* 0x0022a400080011ff */
[----:B--2---:R-:W-:Y:S05]  /*9e00*/  @!P0 NANOSLEEP.SYNCS 0x989680 ;  /* 0x009896800000895d */ /* 0x004fea0003900000 */
[----:B------:R-:W2:Y:S02]  /*9e10*/  @!P0 SYNCS.PHASECHK.TRANS64 P0, [R0+URZ+0xf0], R14 ;  /* 0x0000f00e000085a7 */ /* 0x000ea400080010ff */
[----:B--2---:R-:W-:Y:S05]  /*9e20*/  @!P0 BRA `(.L_x_178) ;  /* 0xfffffffc00f08947 */ /* 0x004fea000383ffff */
[----:B------:R-:W-:Y:S05]  /*9e30*/  BRA `(.L_x_179) ;  /* 0xffffffac00487947 */ /* 0x000fea000383ffff */
.L_x_78:
[----:B------:R-:W-:Y:S07]  /*9e40*/  MOV R0, UR22 ;  /* 0x0000001600007c02 */ /* 0x000fee0008000f00 */
.L_x_180:
[----:B-1----:R1:W2:Y:S02]  /*9e50*/  SYNCS.PHASECHK.TRANS64.TRYWAIT P0, [R0+URZ+0xf8], R14 ;  /* 0x0000f80e000075a7 */ /* 0x0022a400080011ff */
[----:B--2---:R-:W-:Y:S05]  /*9e60*/  @!P0 NANOSLEEP.SYNCS 0x989680 ;  /* 0x009896800000895d */ /* 0x004fea0003900000 */
[----:B------:R-:W2:Y:S02]  /*9e70*/  @!P0 SYNCS.PHASECHK.TRANS64 P0, [R0+URZ+0xf8], R14 ;  /* 0x0000f80e000085a7 */ /* 0x000ea400080010ff */
[----:B--2---:R-:W-:Y:S05]  /*9e80*/  @!P0 BRA `(.L_x_180) ;  /* 0xfffffffc00f08947 */ /* 0x004fea000383ffff */
[----:B------:R-:W-:Y:S05]  /*9e90*/  BRA `(.L_x_181) ;  /* 0xffffffac00cc7947 */ /* 0x000fea000383ffff */
.L_x_80:
[----:B------:R-:W-:-:S07]  /*9ea0*/  MOV R0, UR22 ;  /* 0x0000001600007c02 */ /* 0x000fce0008000f00 */
.L_x_182:
[----:B-1----:R1:W3:Y:S02]  /*9eb0*/  SYNCS.PHASECHK.TRANS64.TRYWAIT P0, [R0+URZ+0xe0], R2 ;  /* 0x0000e002000075a7 */ /* 0x0022e400080011ff */
[----:B---3--:R-:W-:Y:S05]  /*9ec0*/  @!P0 NANOSLEEP.SYNCS 0x989680 ;  /* 0x009896800000895d */ /* 0x008fea0003900000 */
[----:B------:R-:W3:Y:S02]  /*9ed0*/  @!P0 SYNCS.PHASECHK.TRANS64 P0, [R0+URZ+0xe0], R2 ;  /* 0x0000e002000085a7 */ /* 0x000ee400080010ff */
[----:B---3--:R-:W-:Y:S05]  /*9ee0*/  @!P0 BRA `(.L_x_182) ;  /* 0xfffffffc00f08947 */ /* 0x008fea000383ffff */
[----:B------:R-:W-:Y:S05]  /*9ef0*/  BRA `(.L_x_183) ;  /* 0xffffffb000307947 */ /* 0x000fea000383ffff */
.L_x_81:
[----:B-1----:R-:W-:-:S07]  /*9f00*/  MOV R0, UR22 ;  /* 0x0000001600007c02 */ /* 0x002fce0008000f00 */
.L_x_184:
[----:B-1----:R1:W3:Y:S02]  /*9f10*/  SYNCS.PHASECHK.TRANS64.TRYWAIT P0, [R0+URZ+0xe8], R2 ;  /* 0x0000e802000075a7 */ /* 0x0022e400080011ff */
[----:B---3--:R-:W-:Y:S05]  /*9f20*/  @!P0 NANOSLEEP.SYNCS 0x989680 ;  /* 0x009896800000895d */ /* 0x008fea0003900000 */
[----:B------:R-:W3:Y:S02]  /*9f30*/  @!P0 SYNCS.PHASECHK.TRANS64 P0, [R0+URZ+0xe8], R2 ;  /* 0x0000e802000085a7 */ /* 0x000ee400080010ff */
[----:B---3--:R-:W-:Y:S05]  /*9f40*/  @!P0 BRA `(.L_x_184) ;  /* 0xfffffffc00f08947 */ /* 0x008fea000383ffff */
[----:B------:R-:W-:Y:S05]  /*9f50*/  BRA `(.L_x_185) ;  /* 0xffffffb000207947 */ /* 0x000fea000383ffff */
.L_x_82:
[----:B-1----:R-:W-:-:S07]  /*9f60*/  MOV R0, UR22 ;  /* 0x0000001600007c02 */ /* 0x002fce0008000f00 */
.L_x_186:
[----:B-1----:R1:W3:Y:S02]  /*9f70*/  SYNCS.PHASECHK.TRANS64.TRYWAIT P0, [R0+URZ+0xf0], R2 ;  /* 0x0000f002000075a7 */ /* 0x0022e400080011ff */
[----:B---3--:R-:W-:Y:S05]  /*9f80*/  @!P0 NANOSLEEP.SYNCS 0x989680 ;  /* 0x009896800000895d */ /* 0x008fea0003900000 */
[----:B------:R-:W3:Y:S02]  /*9f90*/  @!P0 SYNCS.PHASECHK.TRANS64 P0, [R0+URZ+0xf0], R2 ;  /* 0x0000f002000085a7 */ /* 0x000ee400080010ff */
[----:B---3--:R-:W-:Y:S05]  /*9fa0*/  @!P0 BRA `(.L_x_186) ;  /* 0xfffffffc00f08947 */ /* 0x008fea000383ffff */
[----:B------:R-:W-:Y:S05]  /*9fb0*/  BRA `(.L_x_187) ;  /* 0xffffffb000107947 */ /* 0x000fea000383ffff */
.L_x_84:
[----:B------:R-:W-:Y:S07]  /*9fc0*/  MOV R0, UR50 ;  /* 0x0000003200007c02 */ /* 0x000fee0008000f00 */
.L_x_188:
[----:B-1----:R1:W2:Y:S02]  /*9fd0*/  SYNCS.PHASECHK.TRANS64.TRYWAIT P0, [R0+URZ+0x110], R2 ;  /* 0x00011002000075a7 */ /* 0x0022a400080011ff */
[----:B--2---:R-:W-:Y:S05]  /*9fe0*/  @!P0 NANOSLEEP.SYNCS 0x989680 ;  /* 0x009896800000895d */ /* 0x004fea0003900000 */
[----:B------:R-:W2:Y:S02]  /*9ff0*/  @!P0 SYNCS.PHASECHK.TRANS64 P0, [R0+URZ+0x110], R2 ;  /* 0x00011002000085a7 */ /* 0x000ea400080010ff */
[----:B--2---:R-:W-:Y:S05]  /*a000*/  @!P0 BRA `(.L_x_188) ;  /* 0xfffffffc00f08947 */ /* 0x004fea000383ffff */
[----:B------:R-:W-:Y:S05]  /*a010*/  BRA `(.L_x_189) ;  /* 0xffffffb000e07947 */ /* 0x000fea000383ffff */
.L_x_95:
[----:B-1----:R-:W-:Y:S04]  /*a020*/  MOV R2, UR50 ;  /* 0x0000003200027c02 */ /* 0x002fe80008000f00 */
[----:B------:R1:W3:Y:S03]  /*a030*/  SYNCS.PHASECHK.TRANS64.TRYWAIT P1, [R2+URZ+0xc0], R3 ;  /* 0x0000c003020075a7 */ /* 0x0002e600080211ff */
[----:B---3--:R-:W-:Y:S05]  /*a040*/  @!P1 NANOSLEEP.SYNCS 0x989680 ;  /* 0x009896800000995d */ /* 0x008fea0003900000 */
[----:B------:R-:W3:Y:S02]  /*a050*/  @!P1 SYNCS.PHASECHK.TRANS64 P1, [R2+URZ+0xc0], R3 ;  /* 0x0000c003020095a7 */ /* 0x000ee400080210ff */
[----:B---3--:R-:W-:Y:S05]  /*a060*/  @!P1 BRA `(.L_x_95) ;  /* 0xfffffffc00ec9947 */ /* 0x008fea000383ffff */
[----:B------:R-:W-:Y:S05]  /*a070*/  BRA `(.L_x_94) ;  /* 0xffffffc000207947 */ /* 0x000fea000383ffff */
.L_x_97:
[----:B-1----:R1:W4:Y:S02]  /*a080*/  SYNCS.PHASECHK.TRANS64.TRYWAIT P0, [R64+URZ+0x120], R0 ;  /* 0x00012000400075a7 */ /* 0x00232400080011ff */
[----:B----4-:R-:W-:Y:S05]  /*a090*/  @!P0 NANOSLEEP.SYNCS 0x989680 ;  /* 0x009896800000895d */ /* 0x010fea0003900000 */
[----:B------:R-:W4:Y:S02]  /*a0a0*/  @!P0 SYNCS.PHASECHK.TRANS64 P0, [R64+URZ+0x120], R0 ;  /* 0x00012000400085a7 */ /* 0x000f2400080010ff */
[----:B----4-:R-:W-:Y:S05]  /*a0b0*/  @!P0 BRA `(.L_x_97) ;  /* 0xfffffffc00f08947 */ /* 0x010fea000383ffff */
[----:B------:R-:W-:Y:S05]  /*a0c0*/  BRA `(.L_x_96) ;  /* 0xffffffc000487947 */ /* 0x000fea000383ffff */
.L_x_106:
[----:B--2---:R2:W4:Y:S02]  /*a0d0*/  SYNCS.PHASECHK.TRANS64.TRYWAIT P0, [R2+URZ+0xc0], R0 ;  /* 0x0000c000020075a7 */ /* 0x00452400080011ff */
[----:B----4-:R-:W-:Y:S05]  /*a0e0*/  @!P0 NANOSLEEP.SYNCS 0x989680 ;  /* 0x009896800000895d */ /* 0x010fea0003900000 */
[----:B------:R-:W4:Y:S02]  /*a0f0*/  @!P0 SYNCS.PHASECHK.TRANS64 P0, [R2+URZ+0xc0], R0 ;  /* 0x0000c000020085a7 */ /* 0x000f2400080010ff */
[----:B----4-:R-:W-:Y:S05]  /*a100*/  @!P0 BRA `(.L_x_106) ;  /* 0xfffffffc00f08947 */ /* 0x010fea000383ffff */
[----:B------:R-:W-:Y:S05]  /*a110*/  BRA `(.L_x_105) ;  /* 0xffffffcc002c7947 */ /* 0x000fea000383ffff */
.L_x_114:
[----:B-1----:R1:W2:Y:S02]  /*a120*/  SYNCS.PHASECHK.TRANS64.TRYWAIT P0, [R6+URZ+0xc0], R5 ;  /* 0x0000c005060075a7 */ /* 0x0022a400080011ff */
[----:B--2---:R-:W-:Y:S05]  /*a130*/  @!P0 NANOSLEEP.SYNCS 0x989680 ;  /* 0x009896800000895d */ /* 0x004fea0003900000 */
[----:B------:R-:W2:Y:S02]  /*a140*/  @!P0 SYNCS.PHASECHK.TRANS64 P0, [R6+URZ+0xc0], R5 ;  /* 0x0000c005060085a7 */ /* 0x000ea400080010ff */
[----:B--2---:R-:W-:Y:S05]  /*a150*/  @!P0 BRA `(.L_x_114) ;  /* 0xfffffffc00f08947 */ /* 0x004fea000383ffff */
[----:B------:R-:W-:Y:S05]  /*a160*/  BRA `(.L_x_113) ;  /* 0xffffffd800307947 */ /* 0x000fea000383ffff */
.L_x_122:
[----:B--2---:R2:W4:Y:S02]  /*a170*/  SYNCS.PHASECHK.TRANS64.TRYWAIT P0, [R2+URZ+0xc0], R5 ;  /* 0x0000c005020075a7 */ /* 0x00452400080011ff */
[----:B----4-:R-:W-:Y:S05]  /*a180*/  @!P0 NANOSLEEP.SYNCS 0x989680 ;  /* 0x009896800000895d */ /* 0x010fea0003900000 */
[----:B------:R-:W4:Y:S02]  /*a190*/  @!P0 SYNCS.PHASECHK.TRANS64 P0, [R2+URZ+0xc0], R5 ;  /* 0x0000c005020085a7 */ /* 0x000f2400080010ff */
[----:B----4-:R-:W-:Y:S05]  /*a1a0*/  @!P0 BRA `(.L_x_122) ;  /* 0xfffffffc00f08947 */ /* 0x010fea000383ffff */
[----:B------:R-:W-:Y:S05]  /*a1b0*/  BRA `(.L_x_121) ;  /* 0xffffffe400307947 */ /* 0x000fea000383ffff */
        .weak           $__internal_0_$__cuda_sm10x_tcgen05_guardrail_trap_col_being_dealloced_not_returned_by_alloc
        .type           $__internal_0_$__cuda_sm10x_tcgen05_guardrail_trap_col_being_dealloced_not_returned_by_alloc,@function
        .size           $__internal_0_$__cuda_sm10x_tcgen05_guardrail_trap_col_being_dealloced_not_returned_by_alloc,($__internal_1_$__cuda_sm10x_tcgen05_guardrail_trap_phase_invalid_during_alloc - $__internal_0_$__cuda_sm10x_tcgen05_guardrail_trap_col_being_dealloced_not_returned_by_alloc)
$__internal_0_$__cuda_sm10x_tcgen05_guardrail_trap_col_being_dealloced_not_returned_by_alloc:
[----:B------:R-:W-:Y:S05]  /*a1c0*/  BPT.TRAP 0x1 ;  /* 0x000000040000795c */ /* 0x000fea0000300000 */
[----:B------:R-:W-:-:S04]  /*a1d0*/  HFMA2 R3, -RZ, RZ, 0, 0 ;  /* 0x00000000ff037431 */ /* 0x000fc800000001ff */
[----:B------:R-:W-:Y:S05]  /*a1e0*/  RET.REL.NODEC R2 `(_ZN7cutlass13device_kernelINS_4conv6kernel13ConvUniversalINS1_16ConvProblemShapeILNS1_8OperatorE0ELi2EEENS1_10collective14CollectiveConvINS1_47MainloopSm100TmaUmmaWarpSpecializedImplicitGemmILS5_0ELi12ELi2ELi1ELi2EN4cute5tupleIJNSA_1CILi1EEESD_SD_EEEEENSB_IJNSC_ILi128EEESG_NSB_IJNSC_ILi32EEEEEEEEENS_6half_tESK_NSA_8TiledMMAINSA_8MMA_AtomIJNSA_20SM100_MMA_F16BF16_SSISK_SK_fLi128ELi128ELNSA_4UMMA5MajorE0ELSP_0ELNSO_7ScaleInE0ELSQ_0EEEEEENSA_6LayoutISE_NSB_IJNSC_ILi0EEESU_SU_EEEEENSB_IJNSA_10UnderscoreESX_SX_EEEEENS7_6detail27Sm100ImplicitGemmTileTraitsINSA_20SM90_TMA_LOAD_IM2COLENSA_14ComposedLayoutINSA_7SwizzleILi2ELi4ELi3EEENSA_18smem_ptr_flag_bitsILi16EEENST_INSB_IJNSC_ILi8EEESH_EEENSB_IJSH_SD_EEEEEEEvEENS11_INSA_13SM90_TMA_LOADES1C_vEEEENS_8epilogue10collective18CollectiveEpilogueINS1H_23Sm100TmaWarpSpecializedILi4ELi2ELi32ELb1ELb0EEEJSJ_NSB_IJNST_ISG_SD_EENST_ISH_SD_EEEEESK_NSB_IJNSB_IJlllEEESD_SU_EEESK_S1Q_NS1H_6fusion15FusionCallbacksIS1L_NS1R_17LinearCombinationISK_fSK_fLNS_15FloatRoundStyleE2EEESJ_S1O_JEEENSA_5SM1004TMEM4LOAD26SM100_TMEM_LOAD_32dp32b32xES12_S1C_NSA_39AutoVectorizingCopyWithAssumedAlignmentILi128EEENSA_21SM90_TMA_STORE_IM2COLES1C_S22_S22_EEEvvEEEEvNT_6ParamsE) ;  /* 0xffffff5c02847950 */ /* 0x000fea0003c3ffff */
        .weak           $__internal_1_$__cuda_sm10x_tcgen05_guardrail_trap_phase_invalid_during_alloc
        .type           $__internal_1_$__cuda_sm10x_tcgen05_guardrail_trap_phase_invalid_during_alloc,@function
        .size           $__internal_1_$__cuda_sm10x_tcgen05_guardrail_trap_phase_invalid_during_alloc,($__internal_2_$__cuda_sm10x_tcgen05_guardrail_trap_unallocated_columns_being_dealloced - $__internal_1_$__cuda_sm10x_tcgen05_guardrail_trap_phase_invalid_during_alloc)
$__internal_1_$__cuda_sm10x_tcgen05_guardrail_trap_phase_invalid_during_alloc:
[----:B------:R-:W-:Y:S05]  /*a1f0*/  BPT.TRAP 0x1 ;  /* 0x000000040000795c */ /* 0x000fea0000300000 */
[----:B------:R-:W-:-:S04]  /*a200*/  MOV R3, 0x0 ;  /* 0x0000000000037802 */ /* 0x000fc80000000f00 */
[----:B------:R-:W-:Y:S05]  /*a210*/  RET.REL.NODEC R2 `(_ZN7cutlass13device_kernelINS_4conv6kernel13ConvUniversalINS1_16ConvProblemShapeILNS1_8OperatorE0ELi2EEENS1_10collective14CollectiveConvINS1_47MainloopSm100TmaUmmaWarpSpecializedImplicitGemmILS5_0ELi12ELi2ELi1ELi2EN4cute5tupleIJNSA_1CILi1EEESD_SD_EEEEENSB_IJNSC_ILi128EEESG_NSB_IJNSC_ILi32EEEEEEEEENS_6half_tESK_NSA_8TiledMMAINSA_8MMA_AtomIJNSA_20SM100_MMA_F16BF16_SSISK_SK_fLi128ELi128ELNSA_4UMMA5MajorE0ELSP_0ELNSO_7ScaleInE0ELSQ_0EEEEEENSA_6LayoutISE_NSB_IJNSC_ILi0EEESU_SU_EEEEENSB_IJNSA_10UnderscoreESX_SX_EEEEENS7_6detail27Sm100ImplicitGemmTileTraitsINSA_20SM90_TMA_LOAD_IM2COLENSA_14ComposedLayoutINSA_7SwizzleILi2ELi4ELi3EEENSA_18smem_ptr_flag_bitsILi16EEENST_INSB_IJNSC_ILi8EEESH_EEENSB_IJSH_SD_EEEEEEEvEENS11_INSA_13SM90_TMA_LOADES1C_vEEEENS_8epilogue10collective18CollectiveEpilogueINS1H_23Sm100TmaWarpSpecializedILi4ELi2ELi32ELb1ELb0EEEJSJ_NSB_IJNST_ISG_SD_EENST_ISH_SD_EEEEESK_NSB_IJNSB_IJlllEEESD_SU_EEESK_S1Q_NS1H_6fusion15FusionCallbacksIS1L_NS1R_17LinearCombinationISK_fSK_fLNS_15FloatRoundStyleE2EEESJ_S1O_JEEENSA_5SM1004TMEM4LOAD26SM100_TMEM_LOAD_32dp32b32xES12_S1C_NSA_39AutoVectorizingCopyWithAssumedAlignmentILi128EEENSA_21SM90_TMA_STORE_IM2COLES1C_S22_S22_EEEvvEEEEvNT_6ParamsE) ;  /* 0xffffff5c02787950 */ /* 0x000fea0003c3ffff */
        .weak           $__internal_2_$__cuda_sm10x_tcgen05_guardrail_trap_unallocated_columns_being_dealloced
        .type           $__internal_2_$__cuda_sm10x_tcgen05_guardrail_trap_unallocated_columns_being_dealloced,@function
        .size           $__internal_2_$__cuda_sm10x_tcgen05_guardrail_trap_unallocated_columns_being_dealloced,(.L_x_191 - $__internal_2_$__cuda_sm10x_tcgen05_guardrail_trap_unallocated_columns_being_dealloced)
$__internal_2_$__cuda_sm10x_tcgen05_guardrail_trap_unallocated_columns_being_dealloced:
[----:B------:R-:W-:Y:S05]  /*a220*/  BPT.TRAP 0x1 ;  /* 0x000000040000795c */ /* 0x000fea0000300000 */
[----:B------:R-:W-:-:S04]  /*a230*/  HFMA2 R3, -RZ, RZ, 0, 0 ;  /* 0x00000000ff037431 */ /* 0x000fc800000001ff */
[----:B------:R-:W-:Y:S05]  /*a240*/  RET.REL.NODEC R2 `(_ZN7cutlass13device_kernelINS_4conv6kernel13ConvUniversalINS1_16ConvProblemShapeILNS1_8OperatorE0ELi2EEENS1_10collective14CollectiveConvINS1_47MainloopSm100TmaUmmaWarpSpecializedImplicitGemmILS5_0ELi12ELi2ELi1ELi2EN4cute5tupleIJNSA_1CILi1EEESD_SD_EEEEENSB_IJNSC_ILi128EEESG_NSB_IJNSC_ILi32EEEEEEEEENS_6half_tESK_NSA_8TiledMMAINSA_8MMA_AtomIJNSA_20SM100_MMA_F16BF16_SSISK_SK_fLi128ELi128ELNSA_4UMMA5MajorE0ELSP_0ELNSO_7ScaleInE0ELSQ_0EEEEEENSA_6LayoutISE_NSB_IJNSC_ILi0EEESU_SU_EEEEENSB_IJNSA_10UnderscoreESX_SX_EEEEENS7_6detail27Sm100ImplicitGemmTileTraitsINSA_20SM90_TMA_LOAD_IM2COLENSA_14ComposedLayoutINSA_7SwizzleILi2ELi4ELi3EEENSA_18smem_ptr_flag_bitsILi16EEENST_INSB_IJNSC_ILi8EEESH_EEENSB_IJSH_SD_EEEEEEEvEENS11_INSA_13SM90_TMA_LOADES1C_vEEEENS_8epilogue10collective18CollectiveEpilogueINS1H_23Sm100TmaWarpSpecializedILi4ELi2ELi32ELb1ELb0EEEJSJ_NSB_IJNST_ISG_SD_EENST_ISH_SD_EEEEESK_NSB_IJNSB_IJlllEEESD_SU_EEESK_S1Q_NS1H_6fusion15FusionCallbacksIS1L_NS1R_17LinearCombinationISK_fSK_fLNS_15FloatRoundStyleE2EEESJ_S1O_JEEENSA_5SM1004TMEM4LOAD26SM100_TMEM_LOAD_32dp32b32xES12_S1C_NSA_39AutoVectorizingCopyWithAssumedAlignmentILi128EEENSA_21SM90_TMA_STORE_IM2COLES1C_S22_S22_EEEvvEEEEvNT_6ParamsE) ;  /* 0xffffff5c026c7950 */ /* 0x000fea0003c3ffff */
.L_x_190:
[----:B------:R-:W-:-:S00]  /*a250*/  BRA `(.L_x_190) ;  /* 0xfffffffc00fc7947 */ /* 0x000fc0000383ffff */
[----:B------:R-:W-:-:S00]  /*a260*/  NOP ;  /* 0x0000000000007918 */ /* 0x000fc00000000000 */
        /* <DEDUP_REMOVED lines=9> */
.L_x_191:


//--------------------- .nv.global.init           --------------------------
	.section	.nv.global.init,"aw",@progbits
.nv.global.init:
	.type		$str$29,@object
	.size		$str$29,($str$30 - $str$29)
$str$29:
        /*0000*/ 	.byte	0x28, 0x61, 0x64, 0x64, 0x72, 0x65, 0x73, 0x73, 0x20, 0x26, 0x20, 0x6d, 0x61, 0x73, 0x6b, 0x29
        /*0010*/ 	.byte	0x20, 0x3d, 0x3d, 0x20, 0x30, 0x00
	.type		$str$30,@object
	.size		$str$30,($str$28 - $str$30)
$str$30:
        /*0016*/ 	.byte	0x2f, 0x74, 0x6d, 0x70, 0x2f, 0x63, 0x75, 0x74, 0x6c, 0x61, 0x73, 0x73, 0x5f, 0x73, 0x77, 0x65
        /*0026*/ 	.byte	0x65, 0x70, 0x5f, 0x73, 0x72, 0x63, 0x2f, 0x69, 0x6e, 0x63, 0x6c, 0x75, 0x64, 0x65, 0x2f, 0x63
        /*0036*/ 	.byte	0x75, 0x74, 0x65, 0x2f, 0x70, 0x6f, 0x69, 0x6e, 0x74, 0x65, 0x72, 0x5f, 0x66, 0x6c, 0x61, 0x67
        /*0046*/ 	.byte	0x67, 0x65, 0x64, 0x2e, 0x68, 0x70, 0x70, 0x00
	.type		$str$28,@object
	.size		$str$28,($str$27 - $str$28)
$str$28:
        /*004e*/ 	.byte	0x2f, 0x74, 0x6d, 0x70, 0x2f, 0x63, 0x75, 0x74, 0x6c, 0x61, 0x73, 0x73, 0x5f, 0x73, 0x77, 0x65
        /*005e*/ 	.byte	0x65, 0x70, 0x5f, 0x73, 0x72, 0x63, 0x2f, 0x69, 0x6e, 0x63, 0x6c, 0x75, 0x64, 0x65, 0x2f, 0x63
        /*006e*/ 	.byte	0x75, 0x74, 0x65, 0x2f, 0x61, 0x74, 0x6f, 0x6d, 0x2f, 0x63, 0x6f, 0x70, 0x79, 0x5f, 0x74, 0x72
        /*007e*/ 	.byte	0x61, 0x69, 0x74, 0x73, 0x5f, 0x73, 0x6d, 0x31, 0x30, 0x30, 0x2e, 0x68, 0x70, 0x70, 0x00
	.type		$str$27,@object
	.size		$str$27,(__unnamed_1 - $str$27)
$str$27:
        /*008d*/ 	.byte	0x28, 0x28, 0x75, 0x69, 0x6e, 0x74, 0x33, 0x32, 0x5f, 0x74, 0x28, 0x74, 0x68, 0x72, 0x65, 0x61
        /*009d*/ 	.byte	0x64, 0x49, 0x64, 0x78, 0x2e, 0x78, 0x29, 0x20, 0x2f, 0x20, 0x33, 0x32, 0x29, 0x20, 0x25, 0x20
        /*00ad*/ 	.byte	0x34, 0x29, 0x20, 0x3d, 0x3d, 0x20, 0x28, 0x28, 0x28, 0x74, 0x6d, 0x65, 0x6d, 0x5f, 0x61, 0x64
        /*00bd*/ 	.byte	0x64, 0x72, 0x20, 0x3e, 0x3e, 0x20, 0x31, 0x36, 0x29, 0x20, 0x2f, 0x20, 0x33, 0x32, 0x29, 0x20
        /*00cd*/ 	.byte	0x25, 0x20, 0x34, 0x29, 0x00
	.type		__unnamed_1,@object
	.size		__unnamed_1,(__unnamed_2 - __unnamed_1)
__unnamed_1:
        /*00d2*/ 	.byte	0x61, 0x75, 0x74, 0x6f, 0x20, 0x63, 0x75, 0x74, 0x65, 0x3a, 0x3a, 0x61, 0x73, 0x5f, 0x70, 0x6f
        /* <DEDUP_REMOVED lines=24> */
        /*0262*/ 	.byte	0x3e, 0x3e, 0x3e, 0x3e, 0x5d, 0x00
	.type		__unnamed_2,@object
	.size		__unnamed_2,(.L_2 - __unnamed_2)
__unnamed_2:
        /* <DEDUP_REMOVED lines=42> */
        /*0508*/ 	.byte	0x3e, 0x3e, 0x5d, 0x00
.L_2:


//--------------------- .nv.shared._ZN7cutlass13device_kernelINS_4conv6kernel13ConvUniversalINS1_16ConvProblemShapeILNS1_8OperatorE0ELi2EEENS1_10collective14CollectiveConvINS1_47MainloopSm100TmaUmmaWarpSpecializedImplicitGemmILS5_0ELi12ELi2ELi1ELi2EN4cute5tupleIJNSA_1CILi1EEESD_SD_EEEEENSB_IJNSC_ILi128EEESG_NSB_IJNSC_ILi32EEEEEEEEENS_6half_tESK_NSA_8TiledMMAINSA_8MMA_AtomIJNSA_20SM100_MMA_F16BF16_SSISK_SK_fLi128ELi128ELNSA_4UMMA5MajorE0ELSP_0ELNSO_7ScaleInE0ELSQ_0EEEEEENSA_6LayoutISE_NSB_IJNSC_ILi0EEESU_SU_EEEEENSB_IJNSA_10UnderscoreESX_SX_EEEEENS7_6detail27Sm100ImplicitGemmTileTraitsINSA_20SM90_TMA_LOAD_IM2COLENSA_14ComposedLayoutINSA_7SwizzleILi2ELi4ELi3EEENSA_18smem_ptr_flag_bitsILi16EEENST_INSB_IJNSC_ILi8EEESH_EEENSB_IJSH_SD_EEEEEEEvEENS11_INSA_13SM90_TMA_LOADES1C_vEEEENS_8epilogue10collective18CollectiveEpilogueINS1H_23Sm100TmaWarpSpecializedILi4ELi2ELi32ELb1ELb0EEEJSJ_NSB_IJNST_ISG_SD_EENST_ISH_SD_EEEEESK_NSB_IJNSB_IJlllEEESD_SU_EEESK_S1Q_NS1H_6fusion15FusionCallbacksIS1L_NS1R_17LinearCombinationISK_fSK_fLNS_15FloatRoundStyleE2EEESJ_S1O_JEEENSA_5SM1004TMEM4LOAD26SM100_TMEM_LOAD_32dp32b32xES12_S1C_NSA_39AutoVectorizingCopyWithAssumedAlignmentILi128EEENSA_21SM90_TMA_STORE_IM2COLES1C_S22_S22_EEEvvEEEEvNT_6ParamsE --------------------------
	.section	.nv.shared._ZN7cutlass13device_kernelINS_4conv6kernel13ConvUniversalINS1_16ConvProblemShapeILNS1_8OperatorE0ELi2EEENS1_10collective14CollectiveConvINS1_47MainloopSm100TmaUmmaWarpSpecializedImplicitGemmILS5_0ELi12ELi2ELi1ELi2EN4cute5tupleIJNSA_1CILi1EEESD_SD_EEEEENSB_IJNSC_ILi128EEESG_NSB_IJNSC_ILi32EEEEEEEEENS_6half_tESK_NSA_8TiledMMAINSA_8MMA_AtomIJNSA_20SM100_MMA_F16BF16_SSISK_SK_fLi128ELi128ELNSA_4UMMA5MajorE0ELSP_0ELNSO_7ScaleInE0ELSQ_0EEEEEENSA_6LayoutISE_NSB_IJNSC_ILi0EEESU_SU_EEEEENSB_IJNSA_10UnderscoreESX_SX_EEEEENS7_6detail27Sm100ImplicitGemmTileTraitsINSA_20SM90_TMA_LOAD_IM2COLENSA_14ComposedLayoutINSA_7SwizzleILi2ELi4ELi3EEENSA_18smem_ptr_flag_bitsILi16EEENST_INSB_IJNSC_ILi8EEESH_EEENSB_IJSH_SD_EEEEEEEvEENS11_INSA_13SM90_TMA_LOADES1C_vEEEENS_8epilogue10collective18CollectiveEpilogueINS1H_23Sm100TmaWarpSpecializedILi4ELi2ELi32ELb1ELb0EEEJSJ_NSB_IJNST_ISG_SD_EENST_ISH_SD_EEEEESK_NSB_IJNSB_IJlllEEESD_SU_EEESK_S1Q_NS1H_6fusion15FusionCallbacksIS1L_NS1R_17LinearCombinationISK_fSK_fLNS_15FloatRoundStyleE2EEESJ_S1O_JEEENSA_5SM1004TMEM4LOAD26SM100_TMEM_LOAD_32dp32b32xES12_S1C_NSA_39AutoVectorizingCopyWithAssumedAlignmentILi128EEENSA_21SM90_TMA_STORE_IM2COLES1C_S22_S22_EEEvvEEEEvNT_6ParamsE,"aw",@nobits
	.sectionflags	@""
	.align	16
	.zero		1024


//--------------------- .nv.shared.reserved.0     --------------------------
	.section	.nv.shared.reserved.0,"aw",@nobits
	.weak		__nv_reservedSMEM_offset_0_alias
	.size		__nv_reservedSMEM_offset_0_alias, 0, 64
	.other		__nv_reservedSMEM_offset_0_alias,@"STO_CUDA_RESERVED_SHARED STV_DEFAULT"
__nv_reservedSMEM_offset_0_alias:
	.zero		0
.nv.shared.reserved.0:
	.zero		64
	.weak		__nv_reservedSMEM_tcgen05_partition
	.type		__nv_reservedSMEM_tcgen05_partition,@object
	.size		__nv_reservedSMEM_tcgen05_partition,(.L_0 - __nv_reservedSMEM_tcgen05_partition)
__nv_reservedSMEM_tcgen05_partition:
	.zero		32
.L_0:


//--------------------- .nv.global                --------------------------
	.section	.nv.global,"aw",@nobits
.nv.global:
	.type		_ZN39_INTERNAL_13e2ea6c_4_k_cu_03925879_36504cute1_E,@object
	.size		_ZN39_INTERNAL_13e2ea6c_4_k_cu_03925879_36504cute1_E,(_ZN39_INTERNAL_13e2ea6c_4_k_cu_03925879_36504cuda3std3__45__cpo6cbeginE - _ZN39_INTERNAL_13e2ea6c_4_k_cu_03925879_36504cute1_E)
_ZN39_INTERNAL_13e2ea6c_4_k_cu_03925879_36504cute1_E:
	.zero		1
	.type		_ZN39_INTERNAL_13e2ea6c_4_k_cu_03925879_36504cuda3std3__45__cpo6cbeginE,@object
	.size		_ZN39_INTERNAL_13e2ea6c_4_k_cu_03925879_36504cuda3std3__45__cpo6cbeginE,(_ZN39_INTERNAL_13e2ea6c_4_k_cu_03925879_36504cuda3std3__48in_placeE - _ZN39_INTERNAL_13e2ea6c_4_k_cu_03925879_36504cuda3std3__45__cpo6cbeginE)
_ZN39_INTERNAL_13e2ea6c_4_k_cu_03925879_36504cuda3std3__45__cpo6cbeginE:
	.zero		1
	.type		_ZN39_INTERNAL_13e2ea6c_4_k_cu_03925879_36504cuda3std3__48in_placeE,@object
	.size		_ZN39_INTERNAL_13e2ea6c_4_k_cu_03925879_36504cuda3std3__48in_placeE,(_ZN39_INTERNAL_13e2ea6c_4_k_cu_03925879_36504cuda3std6ranges3__45__cpo9iter_moveE - _ZN39_INTERNAL_13e2ea6c_4_k_cu_03925879_36504cuda3std3__48in_placeE)
_ZN39_INTERNAL_13e2ea6c_4_k_cu_03925879_36504cuda3std3__48in_placeE:
	.zero		1
	.type		_ZN39_INTERNAL_13e2ea6c_4_k_cu_03925879_36504cuda3std6ranges3__45__cpo9iter_moveE,@object
	.size		_ZN39_INTERNAL_13e2ea6c_4_k_cu_03925879_36504cuda3std6ranges3__45__cpo9iter_moveE,(_ZN39_INTERNAL_13e2ea6c_4_k_cu_03925879_36504cuda3std3__45__cpo5beginE - _ZN39_INTERNAL_13e2ea6c_4_k_cu_03925879_36504cuda3std6ranges3__45__cpo9iter_moveE)
_ZN39_INTERNAL_13e2ea6c_4_k_cu_03925879_36504cuda3std6ranges3__45__cpo9iter_moveE:
	.zero		1
	.type		_ZN39_INTERNAL_13e2ea6c_4_k_cu_03925879_36504cuda3std3__45__cpo5beginE,@object
	.size		_ZN39_INTERNAL_13e2ea6c_4_k_cu_03925879_36504cuda3std3__45__cpo5beginE,(_ZN39_INTERNAL_13e2ea6c_4_k_cu_03925879_36504cuda3std3__441_GLOBAL__N__13e2ea6c_4_k_cu_03925879_36506ignoreE - _ZN39_INTERNAL_13e2ea6c_4_k_cu_03925879_36504cuda3std3__45__cpo5beginE)
_ZN39_INTERNAL_13e2ea6c_4_k_cu_03925879_36504cuda3std3__45__cpo5beginE:
	.zero		1
	.type		_ZN39_INTERNAL_13e2ea6c_4_k_cu_03925879_36504cuda3std3__441_GLOBAL__N__13e2ea6c_4_k_cu_03925879_36506ignoreE,@object
	.size		_ZN39_INTERNAL_13e2ea6c_4_k_cu_03925879_36504cuda3std3__441_GLOBAL__N__13e2ea6c_4_k_cu_03925879_36506ignoreE,(_ZN39_INTERNAL_13e2ea6c_4_k_cu_03925879_36504cute7productE - _ZN39_INTERNAL_13e2ea6c_4_k_cu_03925879_36504cuda3std3__441_GLOBAL__N__13e2ea6c_4_k_cu_03925879_36506ignoreE)
_ZN39_INTERNAL_13e2ea6c_4_k_cu_03925879_36504cuda3std3__441_GLOBAL__N__13e2ea6c_4_k_cu_03925879_36506ignoreE:
	.zero		1
	.type		_ZN39_INTERNAL_13e2ea6c_4_k_cu_03925879_36504cute7productE,@object
	.size		_ZN39_INTERNAL_13e2ea6c_4_k_cu_03925879_36504cute7productE,(_ZN39_INTERNAL_13e2ea6c_4_k_cu_03925879_36504cuda3std3__45__cpo3endE - _ZN39_INTERNAL_13e2ea6c_4_k_cu_03925879_36504cute7productE)
_ZN39_INTERNAL_13e2ea6c_4_k_cu_03925879_36504cute7productE:
	.zero		1
	.type		_ZN39_INTERNAL_13e2ea6c_4_k_cu_03925879_36504cuda3std3__45__cpo3endE,@object
	.size		_ZN39_INTERNAL_13e2ea6c_4_k_cu_03925879_36504cuda3std3__45__cpo3endE,(_ZN39_INTERNAL_13e2ea6c_4_k_cu_03925879_36504cuda3std3__419piecewise_constructE - _ZN39_INTERNAL_13e2ea6c_4_k_cu_03925879_36504cuda3std3__45__cpo3endE)
_ZN39_INTERNAL_13e2ea6c_4_k_cu_03925879_36504cuda3std3__45__cpo3endE:
	.zero		1
	.type		_ZN39_INTERNAL_13e2ea6c_4_k_cu_03925879_36504cuda3std3__419piecewise_constructE,@object
	.size		_ZN39_INTERNAL_13e2ea6c_4_k_cu_03925879_36504cuda3std3__419piecewise_constructE,(_ZN39_INTERNAL_13e2ea6c_4_k_cu_03925879_36504cuda3std3__45__cpo4cendE - _ZN39_INTERNAL_13e2ea6c_4_k_cu_03925879_36504cuda3std3__419piecewise_constructE)
_ZN39_INTERNAL_13e2ea6c_4_k_cu_03925879_36504cuda3std3__419piecewise_constructE:
	.zero		1
	.type		_ZN39_INTERNAL_13e2ea6c_4_k_cu_03925879_36504cuda3std3__45__cpo4cendE,@object
	.size		_ZN39_INTERNAL_13e2ea6c_4_k_cu_03925879_36504cuda3std3__45__cpo4cendE,(_ZN39_INTERNAL_13e2ea6c_4_k_cu_03925879_36504cuda3std6ranges3__45__cpo4swapE - _ZN39_INTERNAL_13e2ea6c_4_k_cu_03925879_36504cuda3std3__45__cpo4cendE)
_ZN39_INTERNAL_13e2ea6c_4_k_cu_03925879_36504cuda3std3__45__cpo4cendE:
	.zero		1
	.type		_ZN39_INTERNAL_13e2ea6c_4_k_cu_03925879_36504cuda3std6ranges3__45__cpo4swapE,@object
	.size		_ZN39_INTERNAL_13e2ea6c_4_k_cu_03925879_36504cuda3std6ranges3__45__cpo4swapE,(.L_10 - _ZN39_INTERNAL_13e2ea6c_4_k_cu_03925879_36504cuda3std6ranges3__45__cpo4swapE)
_ZN39_INTERNAL_13e2ea6c_4_k_cu_03925879_36504cuda3std6ranges3__45__cpo4swapE:
	.zero		1
.L_10:


//--------------------- .nv.constant0._ZN7cutlass13device_kernelINS_4conv6kernel13ConvUniversalINS1_16ConvProblemShapeILNS1_8OperatorE0ELi2EEENS1_10collective14CollectiveConvINS1_47MainloopSm100TmaUmmaWarpSpecializedImplicitGemmILS5_0ELi12ELi2ELi1ELi2EN4cute5tupleIJNSA_1CILi1EEESD_SD_EEEEENSB_IJNSC_ILi128EEESG_NSB_IJNSC_ILi32EEEEEEEEENS_6half_tESK_NSA_8TiledMMAINSA_8MMA_AtomIJNSA_20SM100_MMA_F16BF16_SSISK_SK_fLi128ELi128ELNSA_4UMMA5MajorE0ELSP_0ELNSO_7ScaleInE0ELSQ_0EEEEEENSA_6LayoutISE_NSB_IJNSC_ILi0EEESU_SU_EEEEENSB_IJNSA_10UnderscoreESX_SX_EEEEENS7_6detail27Sm100ImplicitGemmTileTraitsINSA_20SM90_TMA_LOAD_IM2COLENSA_14ComposedLayoutINSA_7SwizzleILi2ELi4ELi3EEENSA_18smem_ptr_flag_bitsILi16EEENST_INSB_IJNSC_ILi8EEESH_EEENSB_IJSH_SD_EEEEEEEvEENS11_INSA_13SM90_TMA_LOADES1C_vEEEENS_8epilogue10collective18CollectiveEpilogueINS1H_23Sm100TmaWarpSpecializedILi4ELi2ELi32ELb1ELb0EEEJSJ_NSB_IJNST_ISG_SD_EENST_ISH_SD_EEEEESK_NSB_IJNSB_IJlllEEESD_SU_EEESK_S1Q_NS1H_6fusion15FusionCallbacksIS1L_NS1R_17LinearCombinationISK_fSK_fLNS_15FloatRoundStyleE2EEESJ_S1O_JEEENSA_5SM1004TMEM4LOAD26SM100_TMEM_LOAD_32dp32b32xES12_S1C_NSA_39AutoVectorizingCopyWithAssumedAlignmentILi128EEENSA_21SM90_TMA_STORE_IM2COLES1C_S22_S22_EEEvvEEEEvNT_6ParamsE --------------------------
	.section	.nv.constant0._ZN7cutlass13device_kernelINS_4conv6kernel13ConvUniversalINS1_16ConvProblemShapeILNS1_8OperatorE0ELi2EEENS1_10collective14CollectiveConvINS1_47MainloopSm100TmaUmmaWarpSpecializedImplicitGemmILS5_0ELi12ELi2ELi1ELi2EN4cute5tupleIJNSA_1CILi1EEESD_SD_EEEEENSB_IJNSC_ILi128EEESG_NSB_IJNSC_ILi32EEEEEEEEENS_6half_tESK_NSA_8TiledMMAINSA_8MMA_AtomIJNSA_20SM100_MMA_F16BF16_SSISK_SK_fLi128ELi128ELNSA_4UMMA5MajorE0ELSP_0ELNSO_7ScaleInE0ELSQ_0EEEEEENSA_6LayoutISE_NSB_IJNSC_ILi0EEESU_SU_EEEEENSB_IJNSA_10UnderscoreESX_SX_EEEEENS7_6detail27Sm100ImplicitGemmTileTraitsINSA_20SM90_TMA_LOAD_IM2COLENSA_14ComposedLayoutINSA_7SwizzleILi2ELi4ELi3EEENSA_18smem_ptr_flag_bitsILi16EEENST_INSB_IJNSC_ILi8EEESH_EEENSB_IJSH_SD_EEEEEEEvEENS11_INSA_13SM90_TMA_LOADES1C_vEEEENS_8epilogue10collective18CollectiveEpilogueINS1H_23Sm100TmaWarpSpecializedILi4ELi2ELi32ELb1ELb0EEEJSJ_NSB_IJNST_ISG_SD_EENST_ISH_SD_EEEEESK_NSB_IJNSB_IJlllEEESD_SU_EEESK_S1Q_NS1H_6fusion15FusionCallbacksIS1L_NS1R_17LinearCombinationISK_fSK_fLNS_15FloatRoundStyleE2EEESJ_S1O_JEEENSA_5SM1004TMEM4LOAD26SM100_TMEM_LOAD_32dp32b32xES12_S1C_NSA_39AutoVectorizingCopyWithAssumedAlignmentILi128EEENSA_21SM90_TMA_STORE_IM2COLES1C_S22_S22_EEEvvEEEEvNT_6ParamsE,"a",@progbits
	.sectionflags	@""
	.align	4
.nv.constant0._ZN7cutlass13device_kernelINS_4conv6kernel13ConvUniversalINS1_16ConvProblemShapeILNS1_8OperatorE0ELi2EEENS1_10collective14CollectiveConvINS1_47MainloopSm100TmaUmmaWarpSpecializedImplicitGemmILS5_0ELi12ELi2ELi1ELi2EN4cute5tupleIJNSA_1CILi1EEESD_SD_EEEEENSB_IJNSC_ILi128EEESG_NSB_IJNSC_ILi32EEEEEEEEENS_6half_tESK_NSA_8TiledMMAINSA_8MMA_AtomIJNSA_20SM100_MMA_F16BF16_SSISK_SK_fLi128ELi128ELNSA_4UMMA5MajorE0ELSP_0ELNSO_7ScaleInE0ELSQ_0EEEEEENSA_6LayoutISE_NSB_IJNSC_ILi0EEESU_SU_EEEEENSB_IJNSA_10UnderscoreESX_SX_EEEEENS7_6detail27Sm100ImplicitGemmTileTraitsINSA_20SM90_TMA_LOAD_IM2COLENSA_14ComposedLayoutINSA_7SwizzleILi2ELi4ELi3EEENSA_18smem_ptr_flag_bitsILi16EEENST_INSB_IJNSC_ILi8EEESH_EEENSB_IJSH_SD_EEEEEEEvEENS11_INSA_13SM90_TMA_LOADES1C_vEEEENS_8epilogue10collective18CollectiveEpilogueINS1H_23Sm100TmaWarpSpecializedILi4ELi2ELi32ELb1ELb0EEEJSJ_NSB_IJNST_ISG_SD_EENST_ISH_SD_EEEEESK_NSB_IJNSB_IJlllEEESD_SU_EEESK_S1Q_NS1H_6fusion15FusionCallbacksIS1L_NS1R_17LinearCombinationISK_fSK_fLNS_15FloatRoundStyleE2EEESJ_S1O_JEEENSA_5SM1004TMEM4LOAD26SM100_TMEM_LOAD_32dp32b32xES12_S1C_NSA_39AutoVectorizingCopyWithAssumedAlignmentILi128EEENSA_21SM90_TMA_STORE_IM2COLES1C_S22_S22_EEEvvEEEEvNT_6ParamsE:
	.zero		2944


//--------------------- SYMBOLS --------------------------

	.type		.nv.reservedSmem.offset0,@object
	.size		.nv.reservedSmem.offset0,0x4
	.type		.nv.reservedSmem.cap,@object
	.size		.nv.reservedSmem.cap,0x4
	.type		__assertfail,@function
